//
// Generated by NVIDIA NVVM Compiler
//
// Compiler Build ID: CL-36424714
// Cuda compilation tools, release 13.0, V13.0.88
// Based on NVVM 20.0.0
//

.version 9.0
.target sm_100
.address_size 64

	// .globl	_Z10SOR_updatePdS_S_S_S_S_

.visible .entry _Z10SOR_updatePdS_S_S_S_S_(
	.param .u64 .ptr .align 1 _Z10SOR_updatePdS_S_S_S_S__param_0,
	.param .u64 .ptr .align 1 _Z10SOR_updatePdS_S_S_S_S__param_1,
	.param .u64 .ptr .align 1 _Z10SOR_updatePdS_S_S_S_S__param_2,
	.param .u64 .ptr .align 1 _Z10SOR_updatePdS_S_S_S_S__param_3,
	.param .u64 .ptr .align 1 _Z10SOR_updatePdS_S_S_S_S__param_4,
	.param .u64 .ptr .align 1 _Z10SOR_updatePdS_S_S_S_S__param_5
)
{
	.reg .pred 	%p<40>;
	.reg .b32 	%r<118>;
	.reg .b32 	%f<7>;
	.reg .b64 	%rd<79>;
	.reg .b64 	%fd<208>;

	ld.param.u64 	%rd5, [_Z10SOR_updatePdS_S_S_S_S__param_0];
	ld.param.u64 	%rd6, [_Z10SOR_updatePdS_S_S_S_S__param_1];
	ld.param.u64 	%rd7, [_Z10SOR_updatePdS_S_S_S_S__param_2];
	ld.param.u64 	%rd8, [_Z10SOR_updatePdS_S_S_S_S__param_3];
	ld.param.u64 	%rd9, [_Z10SOR_updatePdS_S_S_S_S__param_4];
	ld.param.u64 	%rd10, [_Z10SOR_updatePdS_S_S_S_S__param_5];
	cvta.to.global.u64 	%rd1, %rd7;
	cvta.to.global.u64 	%rd2, %rd6;
	cvta.to.global.u64 	%rd3, %rd5;
	cvta.to.global.u64 	%rd11, %rd10;
	cvta.to.global.u64 	%rd12, %rd8;
	cvta.to.global.u64 	%rd4, %rd9;
	mov.u32 	%r1, %ctaid.x;
	mov.u32 	%r2, %ctaid.y;
	cvt.rn.f64.u32 	%fd22, %r1;
	ld.global.f64 	%fd1, [%rd4];
	fma.rn.f64 	%fd2, %fd1, %fd22, 0dC000000000000000;
	cvt.rn.f64.u32 	%fd23, %r2;
	fma.rn.f64 	%fd24, %fd1, %fd23, 0dBFF0000000000000;
	ld.global.f64 	%fd3, [%rd12];
	ld.global.f64 	%fd25, [%rd11];
	neg.f64 	%fd26, %fd25;
	mul.f64 	%fd4, %fd25, %fd26;
	mul.f64 	%fd27, %fd24, %fd4;
	mul.f64 	%fd5, %fd24, %fd27;
	fma.rn.f64 	%fd28, %fd5, 0d3FF71547652B82FE, 0d4338000000000000;
	{
	.reg .b32 %temp; 
	mov.b64 	{%r3, %temp}, %fd28;
	}
	mov.f64 	%fd29, 0dC338000000000000;
	add.rn.f64 	%fd30, %fd28, %fd29;
	fma.rn.f64 	%fd31, %fd30, 0dBFE62E42FEFA39EF, %fd5;
	fma.rn.f64 	%fd32, %fd30, 0dBC7ABC9E3B39803F, %fd31;
	fma.rn.f64 	%fd33, %fd32, 0d3E5ADE1569CE2BDF, 0d3E928AF3FCA213EA;
	fma.rn.f64 	%fd34, %fd33, %fd32, 0d3EC71DEE62401315;
	fma.rn.f64 	%fd35, %fd34, %fd32, 0d3EFA01997C89EB71;
	fma.rn.f64 	%fd36, %fd35, %fd32, 0d3F2A01A014761F65;
	fma.rn.f64 	%fd37, %fd36, %fd32, 0d3F56C16C1852B7AF;
	fma.rn.f64 	%fd38, %fd37, %fd32, 0d3F81111111122322;
	fma.rn.f64 	%fd39, %fd38, %fd32, 0d3FA55555555502A1;
	fma.rn.f64 	%fd40, %fd39, %fd32, 0d3FC5555555555511;
	fma.rn.f64 	%fd41, %fd40, %fd32, 0d3FE000000000000B;
	fma.rn.f64 	%fd42, %fd41, %fd32, 0d3FF0000000000000;
	fma.rn.f64 	%fd43, %fd42, %fd32, 0d3FF0000000000000;
	{
	.reg .b32 %temp; 
	mov.b64 	{%r4, %temp}, %fd43;
	}
	{
	.reg .b32 %temp; 
	mov.b64 	{%temp, %r5}, %fd43;
	}
	shl.b32 	%r19, %r3, 20;
	add.s32 	%r20, %r19, %r5;
	mov.b64 	%fd205, {%r4, %r20};
	{
	.reg .b32 %temp; 
	mov.b64 	{%temp, %r21}, %fd5;
	}
	mov.b32 	%f4, %r21;
	abs.f32 	%f1, %f4;
	setp.lt.f32 	%p1, %f1, 0f4086232B;
	@%p1 bra 	$L__BB0_3;
	setp.lt.f64 	%p2, %fd5, 0d0000000000000000;
	add.f64 	%fd44, %fd5, 0d7FF0000000000000;
	selp.f64 	%fd205, 0d0000000000000000, %fd44, %p2;
	setp.geu.f32 	%p3, %f1, 0f40874800;
	@%p3 bra 	$L__BB0_3;
	shr.u32 	%r22, %r3, 31;
	add.s32 	%r23, %r3, %r22;
	shr.s32 	%r24, %r23, 1;
	shl.b32 	%r25, %r24, 20;
	add.s32 	%r26, %r5, %r25;
	mov.b64 	%fd45, {%r4, %r26};
	sub.s32 	%r27, %r3, %r24;
	shl.b32 	%r28, %r27, 20;
	add.s32 	%r29, %r28, 1072693248;
	mov.b32 	%r30, 0;
	mov.b64 	%fd46, {%r30, %r29};
	mul.f64 	%fd205, %fd46, %fd45;
$L__BB0_3:
	mul.f64 	%fd10, %fd3, %fd205;
	add.f64 	%fd47, %fd2, 0dBFF0000000000000;
	mul.f64 	%fd48, %fd47, %fd4;
	mul.f64 	%fd11, %fd47, %fd48;
	fma.rn.f64 	%fd49, %fd11, 0d3FF71547652B82FE, 0d4338000000000000;
	{
	.reg .b32 %temp; 
	mov.b64 	{%r6, %temp}, %fd49;
	}
	mov.f64 	%fd50, 0dC338000000000000;
	add.rn.f64 	%fd51, %fd49, %fd50;
	fma.rn.f64 	%fd52, %fd51, 0dBFE62E42FEFA39EF, %fd11;
	fma.rn.f64 	%fd53, %fd51, 0dBC7ABC9E3B39803F, %fd52;
	fma.rn.f64 	%fd54, %fd53, 0d3E5ADE1569CE2BDF, 0d3E928AF3FCA213EA;
	fma.rn.f64 	%fd55, %fd54, %fd53, 0d3EC71DEE62401315;
	fma.rn.f64 	%fd56, %fd55, %fd53, 0d3EFA01997C89EB71;
	fma.rn.f64 	%fd57, %fd56, %fd53, 0d3F2A01A014761F65;
	fma.rn.f64 	%fd58, %fd57, %fd53, 0d3F56C16C1852B7AF;
	fma.rn.f64 	%fd59, %fd58, %fd53, 0d3F81111111122322;
	fma.rn.f64 	%fd60, %fd59, %fd53, 0d3FA55555555502A1;
	fma.rn.f64 	%fd61, %fd60, %fd53, 0d3FC5555555555511;
	fma.rn.f64 	%fd62, %fd61, %fd53, 0d3FE000000000000B;
	fma.rn.f64 	%fd63, %fd62, %fd53, 0d3FF0000000000000;
	fma.rn.f64 	%fd64, %fd63, %fd53, 0d3FF0000000000000;
	{
	.reg .b32 %temp; 
	mov.b64 	{%r7, %temp}, %fd64;
	}
	{
	.reg .b32 %temp; 
	mov.b64 	{%temp, %r8}, %fd64;
	}
	shl.b32 	%r31, %r6, 20;
	add.s32 	%r32, %r31, %r8;
	mov.b64 	%fd206, {%r7, %r32};
	{
	.reg .b32 %temp; 
	mov.b64 	{%temp, %r33}, %fd11;
	}
	mov.b32 	%f5, %r33;
	abs.f32 	%f2, %f5;
	setp.lt.f32 	%p4, %f2, 0f4086232B;
	@%p4 bra 	$L__BB0_6;
	setp.lt.f64 	%p5, %fd11, 0d0000000000000000;
	add.f64 	%fd65, %fd11, 0d7FF0000000000000;
	selp.f64 	%fd206, 0d0000000000000000, %fd65, %p5;
	setp.geu.f32 	%p6, %f2, 0f40874800;
	@%p6 bra 	$L__BB0_6;
	shr.u32 	%r34, %r6, 31;
	add.s32 	%r35, %r6, %r34;
	shr.s32 	%r36, %r35, 1;
	shl.b32 	%r37, %r36, 20;
	add.s32 	%r38, %r8, %r37;
	mov.b64 	%fd66, {%r7, %r38};
	sub.s32 	%r39, %r6, %r36;
	shl.b32 	%r40, %r39, 20;
	add.s32 	%r41, %r40, 1072693248;
	mov.b32 	%r42, 0;
	mov.b64 	%fd67, {%r42, %r41};
	mul.f64 	%fd206, %fd67, %fd66;
$L__BB0_6:
	add.f64 	%fd68, %fd2, 0d3FF0000000000000;
	mul.f64 	%fd69, %fd68, %fd4;
	mul.f64 	%fd16, %fd68, %fd69;
	fma.rn.f64 	%fd70, %fd16, 0d3FF71547652B82FE, 0d4338000000000000;
	{
	.reg .b32 %temp; 
	mov.b64 	{%r9, %temp}, %fd70;
	}
	mov.f64 	%fd71, 0dC338000000000000;
	add.rn.f64 	%fd72, %fd70, %fd71;
	fma.rn.f64 	%fd73, %fd72, 0dBFE62E42FEFA39EF, %fd16;
	fma.rn.f64 	%fd74, %fd72, 0dBC7ABC9E3B39803F, %fd73;
	fma.rn.f64 	%fd75, %fd74, 0d3E5ADE1569CE2BDF, 0d3E928AF3FCA213EA;
	fma.rn.f64 	%fd76, %fd75, %fd74, 0d3EC71DEE62401315;
	fma.rn.f64 	%fd77, %fd76, %fd74, 0d3EFA01997C89EB71;
	fma.rn.f64 	%fd78, %fd77, %fd74, 0d3F2A01A014761F65;
	fma.rn.f64 	%fd79, %fd78, %fd74, 0d3F56C16C1852B7AF;
	fma.rn.f64 	%fd80, %fd79, %fd74, 0d3F81111111122322;
	fma.rn.f64 	%fd81, %fd80, %fd74, 0d3FA55555555502A1;
	fma.rn.f64 	%fd82, %fd81, %fd74, 0d3FC5555555555511;
	fma.rn.f64 	%fd83, %fd82, %fd74, 0d3FE000000000000B;
	fma.rn.f64 	%fd84, %fd83, %fd74, 0d3FF0000000000000;
	fma.rn.f64 	%fd85, %fd84, %fd74, 0d3FF0000000000000;
	{
	.reg .b32 %temp; 
	mov.b64 	{%r10, %temp}, %fd85;
	}
	{
	.reg .b32 %temp; 
	mov.b64 	{%temp, %r11}, %fd85;
	}
	shl.b32 	%r43, %r9, 20;
	add.s32 	%r44, %r43, %r11;
	mov.b64 	%fd207, {%r10, %r44};
	{
	.reg .b32 %temp; 
	mov.b64 	{%temp, %r45}, %fd16;
	}
	mov.b32 	%f6, %r45;
	abs.f32 	%f3, %f6;
	setp.lt.f32 	%p7, %f3, 0f4086232B;
	@%p7 bra 	$L__BB0_9;
	setp.lt.f64 	%p8, %fd16, 0d0000000000000000;
	add.f64 	%fd86, %fd16, 0d7FF0000000000000;
	selp.f64 	%fd207, 0d0000000000000000, %fd86, %p8;
	setp.geu.f32 	%p9, %f3, 0f40874800;
	@%p9 bra 	$L__BB0_9;
	shr.u32 	%r46, %r9, 31;
	add.s32 	%r47, %r9, %r46;
	shr.s32 	%r48, %r47, 1;
	shl.b32 	%r49, %r48, 20;
	add.s32 	%r50, %r11, %r49;
	mov.b64 	%fd87, {%r10, %r50};
	sub.s32 	%r51, %r9, %r48;
	shl.b32 	%r52, %r51, 20;
	add.s32 	%r53, %r52, 1072693248;
	mov.b32 	%r54, 0;
	mov.b64 	%fd88, {%r54, %r53};
	mul.f64 	%fd207, %fd88, %fd87;
$L__BB0_9:
	sub.f64 	%fd89, %fd206, %fd207;
	mul.f64 	%fd21, %fd10, %fd89;
	add.s32 	%r55, %r1, %r2;
	and.b32  	%r12, %r55, 1;
	setp.eq.b32 	%p10, %r12, 1;
	@%p10 bra 	$L__BB0_18;
	setp.ne.s32 	%p11, %r2, 0;
	mov.u32 	%r57, %nctaid.y;
	add.s32 	%r13, %r57, -1;
	setp.ne.s32 	%p12, %r2, %r13;
	and.pred  	%p13, %p11, %p12;
	@%p13 bra 	$L__BB0_12;
	mov.u32 	%r85, %nctaid.x;
	mad.lo.s32 	%r86, %r2, %r85, %r1;
	mul.wide.u32 	%rd42, %r86, 8;
	add.s64 	%rd43, %rd2, %rd42;
	mov.b64 	%rd44, 0;
	st.global.u64 	[%rd43], %rd44;
	ld.global.f64 	%fd143, [%rd1];
	add.s64 	%rd45, %rd3, %rd42;
	ld.global.f64 	%fd144, [%rd45];
	fma.rn.f64 	%fd145, %fd143, 0d0000000000000000, %fd144;
	st.global.f64 	[%rd45], %fd145;
	bra.uni 	$L__BB0_18;
$L__BB0_12:
	setp.ne.s32 	%p14, %r1, 0;
	setp.ge.u32 	%p15, %r2, %r13;
	or.pred  	%p16, %p14, %p15;
	@%p16 bra 	$L__BB0_14;
	mov.u32 	%r79, %nctaid.x;
	mul.lo.s32 	%r80, %r2, %r79;
	add.s32 	%r81, %r80, 1;
	mul.wide.u32 	%rd33, %r81, 8;
	add.s64 	%rd34, %rd3, %rd33;
	ld.global.f64 	%fd126, [%rd34];
	mul.wide.u32 	%rd35, %r80, 8;
	add.s64 	%rd36, %rd3, %rd35;
	ld.global.f64 	%fd127, [%rd36];
	sub.f64 	%fd128, %fd126, %fd127;
	add.s32 	%r82, %r80, %r79;
	mul.wide.u32 	%rd37, %r82, 8;
	add.s64 	%rd38, %rd3, %rd37;
	ld.global.f64 	%fd129, [%rd38];
	add.f64 	%fd130, %fd127, %fd127;
	sub.f64 	%fd131, %fd129, %fd130;
	shl.b32 	%r83, %r79, 1;
	sub.s32 	%r84, %r82, %r83;
	mul.wide.u32 	%rd39, %r84, 8;
	add.s64 	%rd40, %rd3, %rd39;
	ld.global.f64 	%fd132, [%rd40];
	add.f64 	%fd133, %fd132, %fd131;
	mul.f64 	%fd134, %fd133, 0d3FD0000000000000;
	fma.rn.f64 	%fd135, %fd128, 0d3FD0000000000000, %fd134;
	mul.f64 	%fd136, %fd1, %fd1;
	mul.f64 	%fd137, %fd136, 0d3FD0000000000000;
	mul.f64 	%fd138, %fd21, %fd137;
	sub.f64 	%fd139, %fd135, %fd138;
	add.s64 	%rd41, %rd2, %rd35;
	st.global.f64 	[%rd41], %fd139;
	ld.global.f64 	%fd140, [%rd1];
	ld.global.f64 	%fd141, [%rd36];
	fma.rn.f64 	%fd142, %fd140, %fd139, %fd141;
	st.global.f64 	[%rd36], %fd142;
	bra.uni 	$L__BB0_18;
$L__BB0_14:
	setp.ge.u32 	%p17, %r2, %r13;
	mov.u32 	%r14, %nctaid.x;
	add.s32 	%r15, %r14, -1;
	setp.ne.s32 	%p18, %r1, %r15;
	or.pred  	%p19, %p18, %p17;
	@%p19 bra 	$L__BB0_16;
	mul.lo.s32 	%r71, %r2, %r14;
	add.s32 	%r72, %r1, %r71;
	add.s32 	%r73, %r72, -1;
	mul.wide.u32 	%rd24, %r73, 8;
	add.s64 	%rd25, %rd3, %rd24;
	ld.global.f64 	%fd109, [%rd25];
	mul.wide.u32 	%rd26, %r72, 8;
	add.s64 	%rd27, %rd3, %rd26;
	ld.global.f64 	%fd110, [%rd27];
	sub.f64 	%fd111, %fd109, %fd110;
	add.s32 	%r74, %r71, %r14;
	add.s32 	%r75, %r72, %r14;
	mul.wide.u32 	%rd28, %r75, 8;
	add.s64 	%rd29, %rd3, %rd28;
	ld.global.f64 	%fd112, [%rd29];
	add.f64 	%fd113, %fd110, %fd110;
	sub.f64 	%fd114, %fd112, %fd113;
	shl.b32 	%r76, %r14, 1;
	sub.s32 	%r77, %r74, %r76;
	add.s32 	%r78, %r77, %r1;
	mul.wide.u32 	%rd30, %r78, 8;
	add.s64 	%rd31, %rd3, %rd30;
	ld.global.f64 	%fd115, [%rd31];
	add.f64 	%fd116, %fd115, %fd114;
	mul.f64 	%fd117, %fd116, 0d3FD0000000000000;
	fma.rn.f64 	%fd118, %fd111, 0d3FD0000000000000, %fd117;
	mul.f64 	%fd119, %fd1, %fd1;
	mul.f64 	%fd120, %fd119, 0d3FD0000000000000;
	mul.f64 	%fd121, %fd21, %fd120;
	sub.f64 	%fd122, %fd118, %fd121;
	add.s64 	%rd32, %rd2, %rd26;
	st.global.f64 	[%rd32], %fd122;
	ld.global.f64 	%fd123, [%rd1];
	ld.global.f64 	%fd124, [%rd27];
	fma.rn.f64 	%fd125, %fd123, %fd122, %fd124;
	st.global.f64 	[%rd27], %fd125;
	bra.uni 	$L__BB0_18;
$L__BB0_16:
	setp.ge.u32 	%p20, %r2, %r13;
	setp.eq.s32 	%p21, %r1, 0;
	setp.ge.u32 	%p22, %r1, %r15;
	or.pred  	%p23, %p22, %p20;
	or.pred  	%p24, %p23, %p21;
	@%p24 bra 	$L__BB0_18;
	mul.lo.s32 	%r62, %r2, %r14;
	add.s32 	%r63, %r1, %r62;
	add.s32 	%r64, %r63, -1;
	mul.wide.u32 	%rd13, %r64, 8;
	add.s64 	%rd14, %rd3, %rd13;
	ld.global.f64 	%fd90, [%rd14];
	mul.wide.u32 	%rd15, %r63, 8;
	add.s64 	%rd16, %rd3, %rd15;
	ld.global.f64 	%fd91, [%rd16];
	add.f64 	%fd92, %fd91, %fd91;
	sub.f64 	%fd93, %fd90, %fd92;
	add.s32 	%r65, %r63, 1;
	mul.wide.u32 	%rd17, %r65, 8;
	add.s64 	%rd18, %rd3, %rd17;
	ld.global.f64 	%fd94, [%rd18];
	add.f64 	%fd95, %fd94, %fd93;
	add.s32 	%r66, %r62, %r14;
	add.s32 	%r67, %r63, %r14;
	mul.wide.u32 	%rd19, %r67, 8;
	add.s64 	%rd20, %rd3, %rd19;
	ld.global.f64 	%fd96, [%rd20];
	sub.f64 	%fd97, %fd96, %fd92;
	shl.b32 	%r68, %r14, 1;
	sub.s32 	%r69, %r66, %r68;
	add.s32 	%r70, %r69, %r1;
	mul.wide.u32 	%rd21, %r70, 8;
	add.s64 	%rd22, %rd3, %rd21;
	ld.global.f64 	%fd98, [%rd22];
	add.f64 	%fd99, %fd98, %fd97;
	mul.f64 	%fd100, %fd99, 0d3FD0000000000000;
	fma.rn.f64 	%fd101, %fd95, 0d3FD0000000000000, %fd100;
	mul.f64 	%fd102, %fd1, %fd1;
	mul.f64 	%fd103, %fd102, 0d3FD0000000000000;
	mul.f64 	%fd104, %fd21, %fd103;
	sub.f64 	%fd105, %fd101, %fd104;
	add.s64 	%rd23, %rd2, %rd15;
	st.global.f64 	[%rd23], %fd105;
	ld.global.f64 	%fd106, [%rd1];
	ld.global.f64 	%fd107, [%rd16];
	fma.rn.f64 	%fd108, %fd106, %fd105, %fd107;
	st.global.f64 	[%rd16], %fd108;
$L__BB0_18:
	setp.eq.s32 	%p25, %r12, 0;
	bar.sync 	0;
	@%p25 bra 	$L__BB0_27;
	setp.ne.s32 	%p26, %r2, 0;
	mov.u32 	%r88, %nctaid.y;
	add.s32 	%r16, %r88, -1;
	setp.ne.s32 	%p27, %r2, %r16;
	and.pred  	%p28, %p26, %p27;
	@%p28 bra 	$L__BB0_21;
	mov.u32 	%r116, %nctaid.x;
	mad.lo.s32 	%r117, %r2, %r116, %r1;
	mul.wide.u32 	%rd75, %r117, 8;
	add.s64 	%rd76, %rd2, %rd75;
	mov.b64 	%rd77, 0;
	st.global.u64 	[%rd76], %rd77;
	ld.global.f64 	%fd202, [%rd1];
	add.s64 	%rd78, %rd3, %rd75;
	ld.global.f64 	%fd203, [%rd78];
	fma.rn.f64 	%fd204, %fd202, 0d0000000000000000, %fd203;
	st.global.f64 	[%rd78], %fd204;
	bra.uni 	$L__BB0_27;
$L__BB0_21:
	setp.ne.s32 	%p29, %r1, 0;
	setp.ge.u32 	%p30, %r2, %r16;
	or.pred  	%p31, %p29, %p30;
	@%p31 bra 	$L__BB0_23;
	mov.u32 	%r110, %nctaid.x;
	mul.lo.s32 	%r111, %r2, %r110;
	add.s32 	%r112, %r111, 1;
	mul.wide.u32 	%rd66, %r112, 8;
	add.s64 	%rd67, %rd3, %rd66;
	ld.global.f64 	%fd184, [%rd67];
	mul.wide.u32 	%rd68, %r111, 8;
	add.s64 	%rd69, %rd3, %rd68;
	ld.global.f64 	%fd185, [%rd69];
	sub.f64 	%fd186, %fd184, %fd185;
	add.s32 	%r113, %r111, %r110;
	mul.wide.u32 	%rd70, %r113, 8;
	add.s64 	%rd71, %rd3, %rd70;
	ld.global.f64 	%fd187, [%rd71];
	add.f64 	%fd188, %fd185, %fd185;
	sub.f64 	%fd189, %fd187, %fd188;
	shl.b32 	%r114, %r110, 1;
	sub.s32 	%r115, %r113, %r114;
	mul.wide.u32 	%rd72, %r115, 8;
	add.s64 	%rd73, %rd3, %rd72;
	ld.global.f64 	%fd190, [%rd73];
	add.f64 	%fd191, %fd190, %fd189;
	mul.f64 	%fd192, %fd191, 0d3FD0000000000000;
	fma.rn.f64 	%fd193, %fd186, 0d3FD0000000000000, %fd192;
	ld.global.f64 	%fd194, [%rd4];
	mul.f64 	%fd195, %fd194, %fd194;
	mul.f64 	%fd196, %fd195, 0d3FD0000000000000;
	mul.f64 	%fd197, %fd21, %fd196;
	sub.f64 	%fd198, %fd193, %fd197;
	add.s64 	%rd74, %rd2, %rd68;
	st.global.f64 	[%rd74], %fd198;
	ld.global.f64 	%fd199, [%rd1];
	ld.global.f64 	%fd200, [%rd69];
	fma.rn.f64 	%fd201, %fd199, %fd198, %fd200;
	st.global.f64 	[%rd69], %fd201;
	bra.uni 	$L__BB0_27;
$L__BB0_23:
	setp.ge.u32 	%p32, %r2, %r16;
	mov.u32 	%r17, %nctaid.x;
	add.s32 	%r18, %r17, -1;
	setp.ne.s32 	%p33, %r1, %r18;
	or.pred  	%p34, %p33, %p32;
	@%p34 bra 	$L__BB0_25;
	mul.lo.s32 	%r102, %r2, %r17;
	add.s32 	%r103, %r1, %r102;
	add.s32 	%r104, %r103, -1;
	mul.wide.u32 	%rd57, %r104, 8;
	add.s64 	%rd58, %rd3, %rd57;
	ld.global.f64 	%fd166, [%rd58];
	mul.wide.u32 	%rd59, %r103, 8;
	add.s64 	%rd60, %rd3, %rd59;
	ld.global.f64 	%fd167, [%rd60];
	sub.f64 	%fd168, %fd166, %fd167;
	add.s32 	%r105, %r102, %r17;
	add.s32 	%r106, %r103, %r17;
	mul.wide.u32 	%rd61, %r106, 8;
	add.s64 	%rd62, %rd3, %rd61;
	ld.global.f64 	%fd169, [%rd62];
	add.f64 	%fd170, %fd167, %fd167;
	sub.f64 	%fd171, %fd169, %fd170;
	shl.b32 	%r107, %r17, 1;
	sub.s32 	%r108, %r105, %r107;
	add.s32 	%r109, %r108, %r1;
	mul.wide.u32 	%rd63, %r109, 8;
	add.s64 	%rd64, %rd3, %rd63;
	ld.global.f64 	%fd172, [%rd64];
	add.f64 	%fd173, %fd172, %fd171;
	mul.f64 	%fd174, %fd173, 0d3FD0000000000000;
	fma.rn.f64 	%fd175, %fd168, 0d3FD0000000000000, %fd174;
	ld.global.f64 	%fd176, [%rd4];
	mul.f64 	%fd177, %fd176, %fd176;
	mul.f64 	%fd178, %fd177, 0d3FD0000000000000;
	mul.f64 	%fd179, %fd21, %fd178;
	sub.f64 	%fd180, %fd175, %fd179;
	add.s64 	%rd65, %rd2, %rd59;
	st.global.f64 	[%rd65], %fd180;
	ld.global.f64 	%fd181, [%rd1];
	ld.global.f64 	%fd182, [%rd60];
	fma.rn.f64 	%fd183, %fd181, %fd180, %fd182;
	st.global.f64 	[%rd60], %fd183;
	bra.uni 	$L__BB0_27;
$L__BB0_25:
	setp.ge.u32 	%p35, %r2, %r16;
	setp.eq.s32 	%p36, %r1, 0;
	setp.ge.u32 	%p37, %r1, %r18;
	or.pred  	%p38, %p37, %p35;
	or.pred  	%p39, %p38, %p36;
	@%p39 bra 	$L__BB0_27;
	mul.lo.s32 	%r93, %r2, %r17;
	add.s32 	%r94, %r1, %r93;
	add.s32 	%r95, %r94, -1;
	mul.wide.u32 	%rd46, %r95, 8;
	add.s64 	%rd47, %rd3, %rd46;
	ld.global.f64 	%fd146, [%rd47];
	mul.wide.u32 	%rd48, %r94, 8;
	add.s64 	%rd49, %rd3, %rd48;
	ld.global.f64 	%fd147, [%rd49];
	add.f64 	%fd148, %fd147, %fd147;
	sub.f64 	%fd149, %fd146, %fd148;
	add.s32 	%r96, %r94, 1;
	mul.wide.u32 	%rd50, %r96, 8;
	add.s64 	%rd51, %rd3, %rd50;
	ld.global.f64 	%fd150, [%rd51];
	add.f64 	%fd151, %fd150, %fd149;
	add.s32 	%r97, %r93, %r17;
	add.s32 	%r98, %r94, %r17;
	mul.wide.u32 	%rd52, %r98, 8;
	add.s64 	%rd53, %rd3, %rd52;
	ld.global.f64 	%fd152, [%rd53];
	sub.f64 	%fd153, %fd152, %fd148;
	shl.b32 	%r99, %r17, 1;
	sub.s32 	%r100, %r97, %r99;
	add.s32 	%r101, %r100, %r1;
	mul.wide.u32 	%rd54, %r101, 8;
	add.s64 	%rd55, %rd3, %rd54;
	ld.global.f64 	%fd154, [%rd55];
	add.f64 	%fd155, %fd154, %fd153;
	mul.f64 	%fd156, %fd155, 0d3FD0000000000000;
	fma.rn.f64 	%fd157, %fd151, 0d3FD0000000000000, %fd156;
	ld.global.f64 	%fd158, [%rd4];
	mul.f64 	%fd159, %fd158, %fd158;
	mul.f64 	%fd160, %fd159, 0d3FD0000000000000;
	mul.f64 	%fd161, %fd21, %fd160;
	sub.f64 	%fd162, %fd157, %fd161;
	add.s64 	%rd56, %rd2, %rd48;
	st.global.f64 	[%rd56], %fd162;
	ld.global.f64 	%fd163, [%rd1];
	ld.global.f64 	%fd164, [%rd49];
	fma.rn.f64 	%fd165, %fd163, %fd162, %fd164;
	st.global.f64 	[%rd49], %fd165;
$L__BB0_27:
	ret;

}
	// .globl	_Z12SOR_update_rPdS_S_S_S_S_
.visible .entry _Z12SOR_update_rPdS_S_S_S_S_(
	.param .u64 .ptr .align 1 _Z12SOR_update_rPdS_S_S_S_S__param_0,
	.param .u64 .ptr .align 1 _Z12SOR_update_rPdS_S_S_S_S__param_1,
	.param .u64 .ptr .align 1 _Z12SOR_update_rPdS_S_S_S_S__param_2,
	.param .u64 .ptr .align 1 _Z12SOR_update_rPdS_S_S_S_S__param_3,
	.param .u64 .ptr .align 1 _Z12SOR_update_rPdS_S_S_S_S__param_4,
	.param .u64 .ptr .align 1 _Z12SOR_update_rPdS_S_S_S_S__param_5
)
{
	.reg .pred 	%p<26>;
	.reg .b32 	%r<84>;
	.reg .b32 	%f<7>;
	.reg .b64 	%rd<46>;
	.reg .b64 	%fd<149>;

	ld.param.u64 	%rd4, [_Z12SOR_update_rPdS_S_S_S_S__param_0];
	ld.param.u64 	%rd5, [_Z12SOR_update_rPdS_S_S_S_S__param_1];
	ld.param.u64 	%rd6, [_Z12SOR_update_rPdS_S_S_S_S__param_2];
	ld.param.u64 	%rd7, [_Z12SOR_update_rPdS_S_S_S_S__param_3];
	ld.param.u64 	%rd8, [_Z12SOR_update_rPdS_S_S_S_S__param_4];
	ld.param.u64 	%rd9, [_Z12SOR_update_rPdS_S_S_S_S__param_5];
	cvta.to.global.u64 	%rd1, %rd6;
	cvta.to.global.u64 	%rd2, %rd5;
	cvta.to.global.u64 	%rd3, %rd4;
	cvta.to.global.u64 	%rd10, %rd9;
	cvta.to.global.u64 	%rd11, %rd7;
	cvta.to.global.u64 	%rd12, %rd8;
	mov.u32 	%r1, %ctaid.x;
	mov.u32 	%r2, %ctaid.y;
	cvt.rn.f64.u32 	%fd22, %r1;
	ld.global.f64 	%fd1, [%rd12];
	fma.rn.f64 	%fd2, %fd1, %fd22, 0dC000000000000000;
	cvt.rn.f64.u32 	%fd23, %r2;
	fma.rn.f64 	%fd24, %fd1, %fd23, 0dBFF0000000000000;
	ld.global.f64 	%fd3, [%rd11];
	ld.global.f64 	%fd25, [%rd10];
	neg.f64 	%fd26, %fd25;
	mul.f64 	%fd4, %fd25, %fd26;
	mul.f64 	%fd27, %fd24, %fd4;
	mul.f64 	%fd5, %fd24, %fd27;
	fma.rn.f64 	%fd28, %fd5, 0d3FF71547652B82FE, 0d4338000000000000;
	{
	.reg .b32 %temp; 
	mov.b64 	{%r3, %temp}, %fd28;
	}
	mov.f64 	%fd29, 0dC338000000000000;
	add.rn.f64 	%fd30, %fd28, %fd29;
	fma.rn.f64 	%fd31, %fd30, 0dBFE62E42FEFA39EF, %fd5;
	fma.rn.f64 	%fd32, %fd30, 0dBC7ABC9E3B39803F, %fd31;
	fma.rn.f64 	%fd33, %fd32, 0d3E5ADE1569CE2BDF, 0d3E928AF3FCA213EA;
	fma.rn.f64 	%fd34, %fd33, %fd32, 0d3EC71DEE62401315;
	fma.rn.f64 	%fd35, %fd34, %fd32, 0d3EFA01997C89EB71;
	fma.rn.f64 	%fd36, %fd35, %fd32, 0d3F2A01A014761F65;
	fma.rn.f64 	%fd37, %fd36, %fd32, 0d3F56C16C1852B7AF;
	fma.rn.f64 	%fd38, %fd37, %fd32, 0d3F81111111122322;
	fma.rn.f64 	%fd39, %fd38, %fd32, 0d3FA55555555502A1;
	fma.rn.f64 	%fd40, %fd39, %fd32, 0d3FC5555555555511;
	fma.rn.f64 	%fd41, %fd40, %fd32, 0d3FE000000000000B;
	fma.rn.f64 	%fd42, %fd41, %fd32, 0d3FF0000000000000;
	fma.rn.f64 	%fd43, %fd42, %fd32, 0d3FF0000000000000;
	{
	.reg .b32 %temp; 
	mov.b64 	{%r4, %temp}, %fd43;
	}
	{
	.reg .b32 %temp; 
	mov.b64 	{%temp, %r5}, %fd43;
	}
	shl.b32 	%r15, %r3, 20;
	add.s32 	%r16, %r15, %r5;
	mov.b64 	%fd146, {%r4, %r16};
	{
	.reg .b32 %temp; 
	mov.b64 	{%temp, %r17}, %fd5;
	}
	mov.b32 	%f4, %r17;
	abs.f32 	%f1, %f4;
	setp.lt.f32 	%p1, %f1, 0f4086232B;
	@%p1 bra 	$L__BB1_3;
	setp.lt.f64 	%p2, %fd5, 0d0000000000000000;
	add.f64 	%fd44, %fd5, 0d7FF0000000000000;
	selp.f64 	%fd146, 0d0000000000000000, %fd44, %p2;
	setp.geu.f32 	%p3, %f1, 0f40874800;
	@%p3 bra 	$L__BB1_3;
	shr.u32 	%r18, %r3, 31;
	add.s32 	%r19, %r3, %r18;
	shr.s32 	%r20, %r19, 1;
	shl.b32 	%r21, %r20, 20;
	add.s32 	%r22, %r5, %r21;
	mov.b64 	%fd45, {%r4, %r22};
	sub.s32 	%r23, %r3, %r20;
	shl.b32 	%r24, %r23, 20;
	add.s32 	%r25, %r24, 1072693248;
	mov.b32 	%r26, 0;
	mov.b64 	%fd46, {%r26, %r25};
	mul.f64 	%fd146, %fd46, %fd45;
$L__BB1_3:
	mul.f64 	%fd10, %fd3, %fd146;
	add.f64 	%fd47, %fd2, 0dBFF0000000000000;
	mul.f64 	%fd48, %fd47, %fd4;
	mul.f64 	%fd11, %fd47, %fd48;
	fma.rn.f64 	%fd49, %fd11, 0d3FF71547652B82FE, 0d4338000000000000;
	{
	.reg .b32 %temp; 
	mov.b64 	{%r6, %temp}, %fd49;
	}
	mov.f64 	%fd50, 0dC338000000000000;
	add.rn.f64 	%fd51, %fd49, %fd50;
	fma.rn.f64 	%fd52, %fd51, 0dBFE62E42FEFA39EF, %fd11;
	fma.rn.f64 	%fd53, %fd51, 0dBC7ABC9E3B39803F, %fd52;
	fma.rn.f64 	%fd54, %fd53, 0d3E5ADE1569CE2BDF, 0d3E928AF3FCA213EA;
	fma.rn.f64 	%fd55, %fd54, %fd53, 0d3EC71DEE62401315;
	fma.rn.f64 	%fd56, %fd55, %fd53, 0d3EFA01997C89EB71;
	fma.rn.f64 	%fd57, %fd56, %fd53, 0d3F2A01A014761F65;
	fma.rn.f64 	%fd58, %fd57, %fd53, 0d3F56C16C1852B7AF;
	fma.rn.f64 	%fd59, %fd58, %fd53, 0d3F81111111122322;
	fma.rn.f64 	%fd60, %fd59, %fd53, 0d3FA55555555502A1;
	fma.rn.f64 	%fd61, %fd60, %fd53, 0d3FC5555555555511;
	fma.rn.f64 	%fd62, %fd61, %fd53, 0d3FE000000000000B;
	fma.rn.f64 	%fd63, %fd62, %fd53, 0d3FF0000000000000;
	fma.rn.f64 	%fd64, %fd63, %fd53, 0d3FF0000000000000;
	{
	.reg .b32 %temp; 
	mov.b64 	{%r7, %temp}, %fd64;
	}
	{
	.reg .b32 %temp; 
	mov.b64 	{%temp, %r8}, %fd64;
	}
	shl.b32 	%r27, %r6, 20;
	add.s32 	%r28, %r27, %r8;
	mov.b64 	%fd147, {%r7, %r28};
	{
	.reg .b32 %temp; 
	mov.b64 	{%temp, %r29}, %fd11;
	}
	mov.b32 	%f5, %r29;
	abs.f32 	%f2, %f5;
	setp.lt.f32 	%p4, %f2, 0f4086232B;
	@%p4 bra 	$L__BB1_6;
	setp.lt.f64 	%p5, %fd11, 0d0000000000000000;
	add.f64 	%fd65, %fd11, 0d7FF0000000000000;
	selp.f64 	%fd147, 0d0000000000000000, %fd65, %p5;
	setp.geu.f32 	%p6, %f2, 0f40874800;
	@%p6 bra 	$L__BB1_6;
	shr.u32 	%r30, %r6, 31;
	add.s32 	%r31, %r6, %r30;
	shr.s32 	%r32, %r31, 1;
	shl.b32 	%r33, %r32, 20;
	add.s32 	%r34, %r8, %r33;
	mov.b64 	%fd66, {%r7, %r34};
	sub.s32 	%r35, %r6, %r32;
	shl.b32 	%r36, %r35, 20;
	add.s32 	%r37, %r36, 1072693248;
	mov.b32 	%r38, 0;
	mov.b64 	%fd67, {%r38, %r37};
	mul.f64 	%fd147, %fd67, %fd66;
$L__BB1_6:
	add.f64 	%fd68, %fd2, 0d3FF0000000000000;
	mul.f64 	%fd69, %fd68, %fd4;
	mul.f64 	%fd16, %fd68, %fd69;
	fma.rn.f64 	%fd70, %fd16, 0d3FF71547652B82FE, 0d4338000000000000;
	{
	.reg .b32 %temp; 
	mov.b64 	{%r9, %temp}, %fd70;
	}
	mov.f64 	%fd71, 0dC338000000000000;
	add.rn.f64 	%fd72, %fd70, %fd71;
	fma.rn.f64 	%fd73, %fd72, 0dBFE62E42FEFA39EF, %fd16;
	fma.rn.f64 	%fd74, %fd72, 0dBC7ABC9E3B39803F, %fd73;
	fma.rn.f64 	%fd75, %fd74, 0d3E5ADE1569CE2BDF, 0d3E928AF3FCA213EA;
	fma.rn.f64 	%fd76, %fd75, %fd74, 0d3EC71DEE62401315;
	fma.rn.f64 	%fd77, %fd76, %fd74, 0d3EFA01997C89EB71;
	fma.rn.f64 	%fd78, %fd77, %fd74, 0d3F2A01A014761F65;
	fma.rn.f64 	%fd79, %fd78, %fd74, 0d3F56C16C1852B7AF;
	fma.rn.f64 	%fd80, %fd79, %fd74, 0d3F81111111122322;
	fma.rn.f64 	%fd81, %fd80, %fd74, 0d3FA55555555502A1;
	fma.rn.f64 	%fd82, %fd81, %fd74, 0d3FC5555555555511;
	fma.rn.f64 	%fd83, %fd82, %fd74, 0d3FE000000000000B;
	fma.rn.f64 	%fd84, %fd83, %fd74, 0d3FF0000000000000;
	fma.rn.f64 	%fd85, %fd84, %fd74, 0d3FF0000000000000;
	{
	.reg .b32 %temp; 
	mov.b64 	{%r10, %temp}, %fd85;
	}
	{
	.reg .b32 %temp; 
	mov.b64 	{%temp, %r11}, %fd85;
	}
	shl.b32 	%r39, %r9, 20;
	add.s32 	%r40, %r39, %r11;
	mov.b64 	%fd148, {%r10, %r40};
	{
	.reg .b32 %temp; 
	mov.b64 	{%temp, %r41}, %fd16;
	}
	mov.b32 	%f6, %r41;
	abs.f32 	%f3, %f6;
	setp.lt.f32 	%p7, %f3, 0f4086232B;
	@%p7 bra 	$L__BB1_9;
	setp.lt.f64 	%p8, %fd16, 0d0000000000000000;
	add.f64 	%fd86, %fd16, 0d7FF0000000000000;
	selp.f64 	%fd148, 0d0000000000000000, %fd86, %p8;
	setp.geu.f32 	%p9, %f3, 0f40874800;
	@%p9 bra 	$L__BB1_9;
	shr.u32 	%r42, %r9, 31;
	add.s32 	%r43, %r9, %r42;
	shr.s32 	%r44, %r43, 1;
	shl.b32 	%r45, %r44, 20;
	add.s32 	%r46, %r11, %r45;
	mov.b64 	%fd87, {%r10, %r46};
	sub.s32 	%r47, %r9, %r44;
	shl.b32 	%r48, %r47, 20;
	add.s32 	%r49, %r48, 1072693248;
	mov.b32 	%r50, 0;
	mov.b64 	%fd88, {%r50, %r49};
	mul.f64 	%fd148, %fd88, %fd87;
$L__BB1_9:
	sub.f64 	%fd89, %fd147, %fd148;
	mul.f64 	%fd21, %fd10, %fd89;
	add.s32 	%r51, %r1, %r2;
	and.b32  	%r52, %r51, 1;
	setp.eq.b32 	%p10, %r52, 1;
	not.pred 	%p11, %p10;
	@%p11 bra 	$L__BB1_18;
	setp.ne.s32 	%p12, %r2, 0;
	mov.u32 	%r54, %nctaid.y;
	add.s32 	%r12, %r54, -1;
	setp.ne.s32 	%p13, %r2, %r12;
	and.pred  	%p14, %p12, %p13;
	@%p14 bra 	$L__BB1_12;
	mov.u32 	%r82, %nctaid.x;
	mad.lo.s32 	%r83, %r2, %r82, %r1;
	mul.wide.u32 	%rd42, %r83, 8;
	add.s64 	%rd43, %rd2, %rd42;
	mov.b64 	%rd44, 0;
	st.global.u64 	[%rd43], %rd44;
	ld.global.f64 	%fd143, [%rd1];
	add.s64 	%rd45, %rd3, %rd42;
	ld.global.f64 	%fd144, [%rd45];
	fma.rn.f64 	%fd145, %fd143, 0d0000000000000000, %fd144;
	st.global.f64 	[%rd45], %fd145;
	bra.uni 	$L__BB1_18;
$L__BB1_12:
	setp.ne.s32 	%p15, %r1, 0;
	setp.ge.u32 	%p16, %r2, %r12;
	or.pred  	%p17, %p15, %p16;
	@%p17 bra 	$L__BB1_14;
	mov.u32 	%r76, %nctaid.x;
	mul.lo.s32 	%r77, %r2, %r76;
	add.s32 	%r78, %r77, 1;
	mul.wide.u32 	%rd33, %r78, 8;
	add.s64 	%rd34, %rd3, %rd33;
	ld.global.f64 	%fd126, [%rd34];
	mul.wide.u32 	%rd35, %r77, 8;
	add.s64 	%rd36, %rd3, %rd35;
	ld.global.f64 	%fd127, [%rd36];
	sub.f64 	%fd128, %fd126, %fd127;
	add.s32 	%r79, %r77, %r76;
	mul.wide.u32 	%rd37, %r79, 8;
	add.s64 	%rd38, %rd3, %rd37;
	ld.global.f64 	%fd129, [%rd38];
	add.f64 	%fd130, %fd127, %fd127;
	sub.f64 	%fd131, %fd129, %fd130;
	shl.b32 	%r80, %r76, 1;
	sub.s32 	%r81, %r79, %r80;
	mul.wide.u32 	%rd39, %r81, 8;
	add.s64 	%rd40, %rd3, %rd39;
	ld.global.f64 	%fd132, [%rd40];
	add.f64 	%fd133, %fd132, %fd131;
	mul.f64 	%fd134, %fd133, 0d3FD0000000000000;
	fma.rn.f64 	%fd135, %fd128, 0d3FD0000000000000, %fd134;
	mul.f64 	%fd136, %fd1, %fd1;
	mul.f64 	%fd137, %fd136, 0d3FD0000000000000;
	mul.f64 	%fd138, %fd21, %fd137;
	sub.f64 	%fd139, %fd135, %fd138;
	add.s64 	%rd41, %rd2, %rd35;
	st.global.f64 	[%rd41], %fd139;
	ld.global.f64 	%fd140, [%rd1];
	ld.global.f64 	%fd141, [%rd36];
	fma.rn.f64 	%fd142, %fd140, %fd139, %fd141;
	st.global.f64 	[%rd36], %fd142;
	bra.uni 	$L__BB1_18;
$L__BB1_14:
	setp.ge.u32 	%p18, %r2, %r12;
	mov.u32 	%r13, %nctaid.x;
	add.s32 	%r14, %r13, -1;
	setp.ne.s32 	%p19, %r1, %r14;
	or.pred  	%p20, %p19, %p18;
	@%p20 bra 	$L__BB1_16;
	mul.lo.s32 	%r68, %r2, %r13;
	add.s32 	%r69, %r1, %r68;
	add.s32 	%r70, %r69, -1;
	mul.wide.u32 	%rd24, %r70, 8;
	add.s64 	%rd25, %rd3, %rd24;
	ld.global.f64 	%fd109, [%rd25];
	mul.wide.u32 	%rd26, %r69, 8;
	add.s64 	%rd27, %rd3, %rd26;
	ld.global.f64 	%fd110, [%rd27];
	sub.f64 	%fd111, %fd109, %fd110;
	add.s32 	%r71, %r68, %r13;
	add.s32 	%r72, %r69, %r13;
	mul.wide.u32 	%rd28, %r72, 8;
	add.s64 	%rd29, %rd3, %rd28;
	ld.global.f64 	%fd112, [%rd29];
	add.f64 	%fd113, %fd110, %fd110;
	sub.f64 	%fd114, %fd112, %fd113;
	shl.b32 	%r73, %r13, 1;
	sub.s32 	%r74, %r71, %r73;
	add.s32 	%r75, %r74, %r1;
	mul.wide.u32 	%rd30, %r75, 8;
	add.s64 	%rd31, %rd3, %rd30;
	ld.global.f64 	%fd115, [%rd31];
	add.f64 	%fd116, %fd115, %fd114;
	mul.f64 	%fd117, %fd116, 0d3FD0000000000000;
	fma.rn.f64 	%fd118, %fd111, 0d3FD0000000000000, %fd117;
	mul.f64 	%fd119, %fd1, %fd1;
	mul.f64 	%fd120, %fd119, 0d3FD0000000000000;
	mul.f64 	%fd121, %fd21, %fd120;
	sub.f64 	%fd122, %fd118, %fd121;
	add.s64 	%rd32, %rd2, %rd26;
	st.global.f64 	[%rd32], %fd122;
	ld.global.f64 	%fd123, [%rd1];
	ld.global.f64 	%fd124, [%rd27];
	fma.rn.f64 	%fd125, %fd123, %fd122, %fd124;
	st.global.f64 	[%rd27], %fd125;
	bra.uni 	$L__BB1_18;
$L__BB1_16:
	setp.ge.u32 	%p21, %r2, %r12;
	setp.eq.s32 	%p22, %r1, 0;
	setp.ge.u32 	%p23, %r1, %r14;
	or.pred  	%p24, %p23, %p21;
	or.pred  	%p25, %p24, %p22;
	@%p25 bra 	$L__BB1_18;
	mul.lo.s32 	%r59, %r2, %r13;
	add.s32 	%r60, %r1, %r59;
	add.s32 	%r61, %r60, -1;
	mul.wide.u32 	%rd13, %r61, 8;
	add.s64 	%rd14, %rd3, %rd13;
	ld.global.f64 	%fd90, [%rd14];
	mul.wide.u32 	%rd15, %r60, 8;
	add.s64 	%rd16, %rd3, %rd15;
	ld.global.f64 	%fd91, [%rd16];
	add.f64 	%fd92, %fd91, %fd91;
	sub.f64 	%fd93, %fd90, %fd92;
	add.s32 	%r62, %r60, 1;
	mul.wide.u32 	%rd17, %r62, 8;
	add.s64 	%rd18, %rd3, %rd17;
	ld.global.f64 	%fd94, [%rd18];
	add.f64 	%fd95, %fd94, %fd93;
	add.s32 	%r63, %r59, %r13;
	add.s32 	%r64, %r60, %r13;
	mul.wide.u32 	%rd19, %r64, 8;
	add.s64 	%rd20, %rd3, %rd19;
	ld.global.f64 	%fd96, [%rd20];
	sub.f64 	%fd97, %fd96, %fd92;
	shl.b32 	%r65, %r13, 1;
	sub.s32 	%r66, %r63, %r65;
	add.s32 	%r67, %r66, %r1;
	mul.wide.u32 	%rd21, %r67, 8;
	add.s64 	%rd22, %rd3, %rd21;
	ld.global.f64 	%fd98, [%rd22];
	add.f64 	%fd99, %fd98, %fd97;
	mul.f64 	%fd100, %fd99, 0d3FD0000000000000;
	fma.rn.f64 	%fd101, %fd95, 0d3FD0000000000000, %fd100;
	mul.f64 	%fd102, %fd1, %fd1;
	mul.f64 	%fd103, %fd102, 0d3FD0000000000000;
	mul.f64 	%fd104, %fd21, %fd103;
	sub.f64 	%fd105, %fd101, %fd104;
	add.s64 	%rd23, %rd2, %rd15;
	st.global.f64 	[%rd23], %fd105;
	ld.global.f64 	%fd106, [%rd1];
	ld.global.f64 	%fd107, [%rd16];
	fma.rn.f64 	%fd108, %fd106, %fd105, %fd107;
	st.global.f64 	[%rd16], %fd108;
$L__BB1_18:
	ret;

}
	// .globl	_Z12SOR_update_bPdS_S_S_S_S_
.visible .entry _Z12SOR_update_bPdS_S_S_S_S_(
	.param .u64 .ptr .align 1 _Z12SOR_update_bPdS_S_S_S_S__param_0,
	.param .u64 .ptr .align 1 _Z12SOR_update_bPdS_S_S_S_S__param_1,
	.param .u64 .ptr .align 1 _Z12SOR_update_bPdS_S_S_S_S__param_2,
	.param .u64 .ptr .align 1 _Z12SOR_update_bPdS_S_S_S_S__param_3,
	.param .u64 .ptr .align 1 _Z12SOR_update_bPdS_S_S_S_S__param_4,
	.param .u64 .ptr .align 1 _Z12SOR_update_bPdS_S_S_S_S__param_5
)
{
	.reg .pred 	%p<25>;
	.reg .b32 	%r<84>;
	.reg .b32 	%f<7>;
	.reg .b64 	%rd<46>;
	.reg .b64 	%fd<149>;

	ld.param.u64 	%rd4, [_Z12SOR_update_bPdS_S_S_S_S__param_0];
	ld.param.u64 	%rd5, [_Z12SOR_update_bPdS_S_S_S_S__param_1];
	ld.param.u64 	%rd6, [_Z12SOR_update_bPdS_S_S_S_S__param_2];
	ld.param.u64 	%rd7, [_Z12SOR_update_bPdS_S_S_S_S__param_3];
	ld.param.u64 	%rd8, [_Z12SOR_update_bPdS_S_S_S_S__param_4];
	ld.param.u64 	%rd9, [_Z12SOR_update_bPdS_S_S_S_S__param_5];
	cvta.to.global.u64 	%rd1, %rd6;
	cvta.to.global.u64 	%rd2, %rd5;
	cvta.to.global.u64 	%rd3, %rd4;
	cvta.to.global.u64 	%rd10, %rd9;
	cvta.to.global.u64 	%rd11, %rd7;
	cvta.to.global.u64 	%rd12, %rd8;
	mov.u32 	%r1, %ctaid.x;
	mov.u32 	%r2, %ctaid.y;
	cvt.rn.f64.u32 	%fd22, %r1;
	ld.global.f64 	%fd1, [%rd12];
	fma.rn.f64 	%fd2, %fd1, %fd22, 0dC000000000000000;
	cvt.rn.f64.u32 	%fd23, %r2;
	fma.rn.f64 	%fd24, %fd1, %fd23, 0dBFF0000000000000;
	ld.global.f64 	%fd3, [%rd11];
	ld.global.f64 	%fd25, [%rd10];
	neg.f64 	%fd26, %fd25;
	mul.f64 	%fd4, %fd25, %fd26;
	mul.f64 	%fd27, %fd24, %fd4;
	mul.f64 	%fd5, %fd24, %fd27;
	fma.rn.f64 	%fd28, %fd5, 0d3FF71547652B82FE, 0d4338000000000000;
	{
	.reg .b32 %temp; 
	mov.b64 	{%r3, %temp}, %fd28;
	}
	mov.f64 	%fd29, 0dC338000000000000;
	add.rn.f64 	%fd30, %fd28, %fd29;
	fma.rn.f64 	%fd31, %fd30, 0dBFE62E42FEFA39EF, %fd5;
	fma.rn.f64 	%fd32, %fd30, 0dBC7ABC9E3B39803F, %fd31;
	fma.rn.f64 	%fd33, %fd32, 0d3E5ADE1569CE2BDF, 0d3E928AF3FCA213EA;
	fma.rn.f64 	%fd34, %fd33, %fd32, 0d3EC71DEE62401315;
	fma.rn.f64 	%fd35, %fd34, %fd32, 0d3EFA01997C89EB71;
	fma.rn.f64 	%fd36, %fd35, %fd32, 0d3F2A01A014761F65;
	fma.rn.f64 	%fd37, %fd36, %fd32, 0d3F56C16C1852B7AF;
	fma.rn.f64 	%fd38, %fd37, %fd32, 0d3F81111111122322;
	fma.rn.f64 	%fd39, %fd38, %fd32, 0d3FA55555555502A1;
	fma.rn.f64 	%fd40, %fd39, %fd32, 0d3FC5555555555511;
	fma.rn.f64 	%fd41, %fd40, %fd32, 0d3FE000000000000B;
	fma.rn.f64 	%fd42, %fd41, %fd32, 0d3FF0000000000000;
	fma.rn.f64 	%fd43, %fd42, %fd32, 0d3FF0000000000000;
	{
	.reg .b32 %temp; 
	mov.b64 	{%r4, %temp}, %fd43;
	}
	{
	.reg .b32 %temp; 
	mov.b64 	{%temp, %r5}, %fd43;
	}
	shl.b32 	%r15, %r3, 20;
	add.s32 	%r16, %r15, %r5;
	mov.b64 	%fd146, {%r4, %r16};
	{
	.reg .b32 %temp; 
	mov.b64 	{%temp, %r17}, %fd5;
	}
	mov.b32 	%f4, %r17;
	abs.f32 	%f1, %f4;
	setp.lt.f32 	%p1, %f1, 0f4086232B;
	@%p1 bra 	$L__BB2_3;
	setp.lt.f64 	%p2, %fd5, 0d0000000000000000;
	add.f64 	%fd44, %fd5, 0d7FF0000000000000;
	selp.f64 	%fd146, 0d0000000000000000, %fd44, %p2;
	setp.geu.f32 	%p3, %f1, 0f40874800;
	@%p3 bra 	$L__BB2_3;
	shr.u32 	%r18, %r3, 31;
	add.s32 	%r19, %r3, %r18;
	shr.s32 	%r20, %r19, 1;
	shl.b32 	%r21, %r20, 20;
	add.s32 	%r22, %r5, %r21;
	mov.b64 	%fd45, {%r4, %r22};
	sub.s32 	%r23, %r3, %r20;
	shl.b32 	%r24, %r23, 20;
	add.s32 	%r25, %r24, 1072693248;
	mov.b32 	%r26, 0;
	mov.b64 	%fd46, {%r26, %r25};
	mul.f64 	%fd146, %fd46, %fd45;
$L__BB2_3:
	mul.f64 	%fd10, %fd3, %fd146;
	add.f64 	%fd47, %fd2, 0dBFF0000000000000;
	mul.f64 	%fd48, %fd47, %fd4;
	mul.f64 	%fd11, %fd47, %fd48;
	fma.rn.f64 	%fd49, %fd11, 0d3FF71547652B82FE, 0d4338000000000000;
	{
	.reg .b32 %temp; 
	mov.b64 	{%r6, %temp}, %fd49;
	}
	mov.f64 	%fd50, 0dC338000000000000;
	add.rn.f64 	%fd51, %fd49, %fd50;
	fma.rn.f64 	%fd52, %fd51, 0dBFE62E42FEFA39EF, %fd11;
	fma.rn.f64 	%fd53, %fd51, 0dBC7ABC9E3B39803F, %fd52;
	fma.rn.f64 	%fd54, %fd53, 0d3E5ADE1569CE2BDF, 0d3E928AF3FCA213EA;
	fma.rn.f64 	%fd55, %fd54, %fd53, 0d3EC71DEE62401315;
	fma.rn.f64 	%fd56, %fd55, %fd53, 0d3EFA01997C89EB71;
	fma.rn.f64 	%fd57, %fd56, %fd53, 0d3F2A01A014761F65;
	fma.rn.f64 	%fd58, %fd57, %fd53, 0d3F56C16C1852B7AF;
	fma.rn.f64 	%fd59, %fd58, %fd53, 0d3F81111111122322;
	fma.rn.f64 	%fd60, %fd59, %fd53, 0d3FA55555555502A1;
	fma.rn.f64 	%fd61, %fd60, %fd53, 0d3FC5555555555511;
	fma.rn.f64 	%fd62, %fd61, %fd53, 0d3FE000000000000B;
	fma.rn.f64 	%fd63, %fd62, %fd53, 0d3FF0000000000000;
	fma.rn.f64 	%fd64, %fd63, %fd53, 0d3FF0000000000000;
	{
	.reg .b32 %temp; 
	mov.b64 	{%r7, %temp}, %fd64;
	}
	{
	.reg .b32 %temp; 
	mov.b64 	{%temp, %r8}, %fd64;
	}
	shl.b32 	%r27, %r6, 20;
	add.s32 	%r28, %r27, %r8;
	mov.b64 	%fd147, {%r7, %r28};
	{
	.reg .b32 %temp; 
	mov.b64 	{%temp, %r29}, %fd11;
	}
	mov.b32 	%f5, %r29;
	abs.f32 	%f2, %f5;
	setp.lt.f32 	%p4, %f2, 0f4086232B;
	@%p4 bra 	$L__BB2_6;
	setp.lt.f64 	%p5, %fd11, 0d0000000000000000;
	add.f64 	%fd65, %fd11, 0d7FF0000000000000;
	selp.f64 	%fd147, 0d0000000000000000, %fd65, %p5;
	setp.geu.f32 	%p6, %f2, 0f40874800;
	@%p6 bra 	$L__BB2_6;
	shr.u32 	%r30, %r6, 31;
	add.s32 	%r31, %r6, %r30;
	shr.s32 	%r32, %r31, 1;
	shl.b32 	%r33, %r32, 20;
	add.s32 	%r34, %r8, %r33;
	mov.b64 	%fd66, {%r7, %r34};
	sub.s32 	%r35, %r6, %r32;
	shl.b32 	%r36, %r35, 20;
	add.s32 	%r37, %r36, 1072693248;
	mov.b32 	%r38, 0;
	mov.b64 	%fd67, {%r38, %r37};
	mul.f64 	%fd147, %fd67, %fd66;
$L__BB2_6:
	add.f64 	%fd68, %fd2, 0d3FF0000000000000;
	mul.f64 	%fd69, %fd68, %fd4;
	mul.f64 	%fd16, %fd68, %fd69;
	fma.rn.f64 	%fd70, %fd16, 0d3FF71547652B82FE, 0d4338000000000000;
	{
	.reg .b32 %temp; 
	mov.b64 	{%r9, %temp}, %fd70;
	}
	mov.f64 	%fd71, 0dC338000000000000;
	add.rn.f64 	%fd72, %fd70, %fd71;
	fma.rn.f64 	%fd73, %fd72, 0dBFE62E42FEFA39EF, %fd16;
	fma.rn.f64 	%fd74, %fd72, 0dBC7ABC9E3B39803F, %fd73;
	fma.rn.f64 	%fd75, %fd74, 0d3E5ADE1569CE2BDF, 0d3E928AF3FCA213EA;
	fma.rn.f64 	%fd76, %fd75, %fd74, 0d3EC71DEE62401315;
	fma.rn.f64 	%fd77, %fd76, %fd74, 0d3EFA01997C89EB71;
	fma.rn.f64 	%fd78, %fd77, %fd74, 0d3F2A01A014761F65;
	fma.rn.f64 	%fd79, %fd78, %fd74, 0d3F56C16C1852B7AF;
	fma.rn.f64 	%fd80, %fd79, %fd74, 0d3F81111111122322;
	fma.rn.f64 	%fd81, %fd80, %fd74, 0d3FA55555555502A1;
	fma.rn.f64 	%fd82, %fd81, %fd74, 0d3FC5555555555511;
	fma.rn.f64 	%fd83, %fd82, %fd74, 0d3FE000000000000B;
	fma.rn.f64 	%fd84, %fd83, %fd74, 0d3FF0000000000000;
	fma.rn.f64 	%fd85, %fd84, %fd74, 0d3FF0000000000000;
	{
	.reg .b32 %temp; 
	mov.b64 	{%r10, %temp}, %fd85;
	}
	{
	.reg .b32 %temp; 
	mov.b64 	{%temp, %r11}, %fd85;
	}
	shl.b32 	%r39, %r9, 20;
	add.s32 	%r40, %r39, %r11;
	mov.b64 	%fd148, {%r10, %r40};
	{
	.reg .b32 %temp; 
	mov.b64 	{%temp, %r41}, %fd16;
	}
	mov.b32 	%f6, %r41;
	abs.f32 	%f3, %f6;
	setp.lt.f32 	%p7, %f3, 0f4086232B;
	@%p7 bra 	$L__BB2_9;
	setp.lt.f64 	%p8, %fd16, 0d0000000000000000;
	add.f64 	%fd86, %fd16, 0d7FF0000000000000;
	selp.f64 	%fd148, 0d0000000000000000, %fd86, %p8;
	setp.geu.f32 	%p9, %f3, 0f40874800;
	@%p9 bra 	$L__BB2_9;
	shr.u32 	%r42, %r9, 31;
	add.s32 	%r43, %r9, %r42;
	shr.s32 	%r44, %r43, 1;
	shl.b32 	%r45, %r44, 20;
	add.s32 	%r46, %r11, %r45;
	mov.b64 	%fd87, {%r10, %r46};
	sub.s32 	%r47, %r9, %r44;
	shl.b32 	%r48, %r47, 20;
	add.s32 	%r49, %r48, 1072693248;
	mov.b32 	%r50, 0;
	mov.b64 	%fd88, {%r50, %r49};
	mul.f64 	%fd148, %fd88, %fd87;
$L__BB2_9:
	sub.f64 	%fd89, %fd147, %fd148;
	mul.f64 	%fd21, %fd10, %fd89;
	add.s32 	%r51, %r1, %r2;
	and.b32  	%r52, %r51, 1;
	setp.eq.b32 	%p10, %r52, 1;
	@%p10 bra 	$L__BB2_18;
	setp.ne.s32 	%p11, %r2, 0;
	mov.u32 	%r54, %nctaid.y;
	add.s32 	%r12, %r54, -1;
	setp.ne.s32 	%p12, %r2, %r12;
	and.pred  	%p13, %p11, %p12;
	@%p13 bra 	$L__BB2_12;
	mov.u32 	%r82, %nctaid.x;
	mad.lo.s32 	%r83, %r2, %r82, %r1;
	mul.wide.u32 	%rd42, %r83, 8;
	add.s64 	%rd43, %rd2, %rd42;
	mov.b64 	%rd44, 0;
	st.global.u64 	[%rd43], %rd44;
	ld.global.f64 	%fd143, [%rd1];
	add.s64 	%rd45, %rd3, %rd42;
	ld.global.f64 	%fd144, [%rd45];
	fma.rn.f64 	%fd145, %fd143, 0d0000000000000000, %fd144;
	st.global.f64 	[%rd45], %fd145;
	bra.uni 	$L__BB2_18;
$L__BB2_12:
	setp.ne.s32 	%p14, %r1, 0;
	setp.ge.u32 	%p15, %r2, %r12;
	or.pred  	%p16, %p14, %p15;
	@%p16 bra 	$L__BB2_14;
	mov.u32 	%r76, %nctaid.x;
	mul.lo.s32 	%r77, %r2, %r76;
	add.s32 	%r78, %r77, 1;
	mul.wide.u32 	%rd33, %r78, 8;
	add.s64 	%rd34, %rd3, %rd33;
	ld.global.f64 	%fd126, [%rd34];
	mul.wide.u32 	%rd35, %r77, 8;
	add.s64 	%rd36, %rd3, %rd35;
	ld.global.f64 	%fd127, [%rd36];
	sub.f64 	%fd128, %fd126, %fd127;
	add.s32 	%r79, %r77, %r76;
	mul.wide.u32 	%rd37, %r79, 8;
	add.s64 	%rd38, %rd3, %rd37;
	ld.global.f64 	%fd129, [%rd38];
	add.f64 	%fd130, %fd127, %fd127;
	sub.f64 	%fd131, %fd129, %fd130;
	shl.b32 	%r80, %r76, 1;
	sub.s32 	%r81, %r79, %r80;
	mul.wide.u32 	%rd39, %r81, 8;
	add.s64 	%rd40, %rd3, %rd39;
	ld.global.f64 	%fd132, [%rd40];
	add.f64 	%fd133, %fd132, %fd131;
	mul.f64 	%fd134, %fd133, 0d3FD0000000000000;
	fma.rn.f64 	%fd135, %fd128, 0d3FD0000000000000, %fd134;
	mul.f64 	%fd136, %fd1, %fd1;
	mul.f64 	%fd137, %fd136, 0d3FD0000000000000;
	mul.f64 	%fd138, %fd21, %fd137;
	sub.f64 	%fd139, %fd135, %fd138;
	add.s64 	%rd41, %rd2, %rd35;
	st.global.f64 	[%rd41], %fd139;
	ld.global.f64 	%fd140, [%rd1];
	ld.global.f64 	%fd141, [%rd36];
	fma.rn.f64 	%fd142, %fd140, %fd139, %fd141;
	st.global.f64 	[%rd36], %fd142;
	bra.uni 	$L__BB2_18;
$L__BB2_14:
	setp.ge.u32 	%p17, %r2, %r12;
	mov.u32 	%r13, %nctaid.x;
	add.s32 	%r14, %r13, -1;
	setp.ne.s32 	%p18, %r1, %r14;
	or.pred  	%p19, %p18, %p17;
	@%p19 bra 	$L__BB2_16;
	mul.lo.s32 	%r68, %r2, %r13;
	add.s32 	%r69, %r1, %r68;
	add.s32 	%r70, %r69, -1;
	mul.wide.u32 	%rd24, %r70, 8;
	add.s64 	%rd25, %rd3, %rd24;
	ld.global.f64 	%fd109, [%rd25];
	mul.wide.u32 	%rd26, %r69, 8;
	add.s64 	%rd27, %rd3, %rd26;
	ld.global.f64 	%fd110, [%rd27];
	sub.f64 	%fd111, %fd109, %fd110;
	add.s32 	%r71, %r68, %r13;
	add.s32 	%r72, %r69, %r13;
	mul.wide.u32 	%rd28, %r72, 8;
	add.s64 	%rd29, %rd3, %rd28;
	ld.global.f64 	%fd112, [%rd29];
	add.f64 	%fd113, %fd110, %fd110;
	sub.f64 	%fd114, %fd112, %fd113;
	shl.b32 	%r73, %r13, 1;
	sub.s32 	%r74, %r71, %r73;
	add.s32 	%r75, %r74, %r1;
	mul.wide.u32 	%rd30, %r75, 8;
	add.s64 	%rd31, %rd3, %rd30;
	ld.global.f64 	%fd115, [%rd31];
	add.f64 	%fd116, %fd115, %fd114;
	mul.f64 	%fd117, %fd116, 0d3FD0000000000000;
	fma.rn.f64 	%fd118, %fd111, 0d3FD0000000000000, %fd117;
	mul.f64 	%fd119, %fd1, %fd1;
	mul.f64 	%fd120, %fd119, 0d3FD0000000000000;
	mul.f64 	%fd121, %fd21, %fd120;
	sub.f64 	%fd122, %fd118, %fd121;
	add.s64 	%rd32, %rd2, %rd26;
	st.global.f64 	[%rd32], %fd122;
	ld.global.f64 	%fd123, [%rd1];
	ld.global.f64 	%fd124, [%rd27];
	fma.rn.f64 	%fd125, %fd123, %fd122, %fd124;
	st.global.f64 	[%rd27], %fd125;
	bra.uni 	$L__BB2_18;
$L__BB2_16:
	setp.ge.u32 	%p20, %r2, %r12;
	setp.eq.s32 	%p21, %r1, 0;
	setp.ge.u32 	%p22, %r1, %r14;
	or.pred  	%p23, %p22, %p20;
	or.pred  	%p24, %p23, %p21;
	@%p24 bra 	$L__BB2_18;
	mul.lo.s32 	%r59, %r2, %r13;
	add.s32 	%r60, %r1, %r59;
	add.s32 	%r61, %r60, -1;
	mul.wide.u32 	%rd13, %r61, 8;
	add.s64 	%rd14, %rd3, %rd13;
	ld.global.f64 	%fd90, [%rd14];
	mul.wide.u32 	%rd15, %r60, 8;
	add.s64 	%rd16, %rd3, %rd15;
	ld.global.f64 	%fd91, [%rd16];
	add.f64 	%fd92, %fd91, %fd91;
	sub.f64 	%fd93, %fd90, %fd92;
	add.s32 	%r62, %r60, 1;
	mul.wide.u32 	%rd17, %r62, 8;
	add.s64 	%rd18, %rd3, %rd17;
	ld.global.f64 	%fd94, [%rd18];
	add.f64 	%fd95, %fd94, %fd93;
	add.s32 	%r63, %r59, %r13;
	add.s32 	%r64, %r60, %r13;
	mul.wide.u32 	%rd19, %r64, 8;
	add.s64 	%rd20, %rd3, %rd19;
	ld.global.f64 	%fd96, [%rd20];
	sub.f64 	%fd97, %fd96, %fd92;
	shl.b32 	%r65, %r13, 1;
	sub.s32 	%r66, %r63, %r65;
	add.s32 	%r67, %r66, %r1;
	mul.wide.u32 	%rd21, %r67, 8;
	add.s64 	%rd22, %rd3, %rd21;
	ld.global.f64 	%fd98, [%rd22];
	add.f64 	%fd99, %fd98, %fd97;
	mul.f64 	%fd100, %fd99, 0d3FD0000000000000;
	fma.rn.f64 	%fd101, %fd95, 0d3FD0000000000000, %fd100;
	mul.f64 	%fd102, %fd1, %fd1;
	mul.f64 	%fd103, %fd102, 0d3FD0000000000000;
	mul.f64 	%fd104, %fd21, %fd103;
	sub.f64 	%fd105, %fd101, %fd104;
	add.s64 	%rd23, %rd2, %rd15;
	st.global.f64 	[%rd23], %fd105;
	ld.global.f64 	%fd106, [%rd1];
	ld.global.f64 	%fd107, [%rd16];
	fma.rn.f64 	%fd108, %fd106, %fd105, %fd107;
	st.global.f64 	[%rd16], %fd108;
$L__BB2_18:
	ret;

}


// ===== COMPILED SASS (sm_100) =====

	.target	sm_100

	.elftype	@"ET_EXEC"


//--------------------- .note.nv.tkinfo           --------------------------
	.section	.note.nv.tkinfo,"",@"SHT_NOTE"
	.sectionflags	@"SHF_NOTE_NV_TKINFO"
	.tkinfo
        /*0018*/ 	.word	0x00000002
        /*0030*/ 	.string	""
        /*0030*/ 	.string	"ptxas"
        /*0030*/ 	.string	"Cuda compilation tools, release 13.0, V13.0.88"
        /*0030*/ 	.string	"Build cuda_13.0.r13.0/compiler.36424714_0"
        /*0030*/ 	.string	"-arch sm_100 -m 64 "



//--------------------- .note.nv.cuinfo           --------------------------
	.section	.note.nv.cuinfo,"",@"SHT_NOTE"
	.sectionflags	@"SHF_NOTE_NV_CUINFO"
        /*0018*/ 	.short	0x0002
        /*001a*/ 	.short	0x0064
        /*001c*/ 	.short	0x0082
	.zero		2


//--------------------- .nv.info                  --------------------------
	.section	.nv.info,"",@"SHT_CUDA_INFO"
	.align	4


	//----- nvinfo : EIATTR_REGCOUNT
	.align		4
        /*0000*/ 	.byte	0x04, 0x2f
        /*0002*/ 	.short	(.L_1 - .L_0)
	.align		4
.L_0:
        /*0004*/ 	.word	index@(_Z10SOR_updatePdS_S_S_S_S_)
        /*0008*/ 	.word	0x0000001e


	//----- nvinfo : EIATTR_FRAME_SIZE
	.align		4
.L_1:
        /*000c*/ 	.byte	0x04, 0x11
        /*000e*/ 	.short	(.L_3 - .L_2)
	.align		4
.L_2:
        /*0010*/ 	.word	index@(_Z10SOR_updatePdS_S_S_S_S_)
        /*0014*/ 	.word	0x00000000


	//----- nvinfo : EIATTR_REGCOUNT
	.align		4
.L_3:
        /*0018*/ 	.byte	0x04, 0x2f
        /*001a*/ 	.short	(.L_5 - .L_4)
	.align		4
.L_4:
        /*001c*/ 	.word	index@(_Z12SOR_update_rPdS_S_S_S_S_)
        /*0020*/ 	.word	0x0000001c


	//----- nvinfo : EIATTR_FRAME_SIZE
	.align		4
.L_5:
        /*0024*/ 	.byte	0x04, 0x11
        /*0026*/ 	.short	(.L_7 - .L_6)
	.align		4
.L_6:
        /*0028*/ 	.word	index@(_Z12SOR_update_rPdS_S_S_S_S_)
        /*002c*/ 	.word	0x00000000


	//----- nvinfo : EIATTR_REGCOUNT
	.align		4
.L_7:
        /*0030*/ 	.byte	0x04, 0x2f
        /*0032*/ 	.short	(.L_9 - .L_8)
	.align		4
.L_8:
        /*0034*/ 	.word	index@(_Z12SOR_update_bPdS_S_S_S_S_)
        /*0038*/ 	.word	0x0000001c


	//----- nvinfo : EIATTR_FRAME_SIZE
	.align		4
.L_9:
        /*003c*/ 	.byte	0x04, 0x11
        /*003e*/ 	.short	(.L_11 - .L_10)
	.align		4
.L_10:
        /*0040*/ 	.word	index@(_Z12SOR_update_bPdS_S_S_S_S_)
        /*0044*/ 	.word	0x00000000


	//----- nvinfo : EIATTR_MIN_STACK_SIZE
	.align		4
.L_11:
        /*0048*/ 	.byte	0x04, 0x12
        /*004a*/ 	.short	(.L_13 - .L_12)
	.align		4
.L_12:
        /*004c*/ 	.word	index@(_Z12SOR_update_bPdS_S_S_S_S_)
        /*0050*/ 	.word	0x00000000


	//----- nvinfo : EIATTR_MIN_STACK_SIZE
	.align		4
.L_13:
        /*0054*/ 	.byte	0x04, 0x12
        /*0056*/ 	.short	(.L_15 - .L_14)
	.align		4
.L_14:
        /*0058*/ 	.word	index@(_Z12SOR_update_rPdS_S_S_S_S_)
        /*005c*/ 	.word	0x00000000


	//----- nvinfo : EIATTR_MIN_STACK_SIZE
	.align		4
.L_15:
        /*0060*/ 	.byte	0x04, 0x12
        /*0062*/ 	.short	(.L_17 - .L_16)
	.align		4
.L_16:
        /*0064*/ 	.word	index@(_Z10SOR_updatePdS_S_S_S_S_)
        /*0068*/ 	.word	0x00000000
.L_17:


//--------------------- .nv.compat                --------------------------
	.section	.nv.compat,"",@"SHT_CUDA_COMPAT_INFO"
	.align	4
        /*0000*/ 	.byte	0x02, 0x09, 0x00, 0x00, 0x02, 0x02, 0x01, 0x00, 0x02, 0x05, 0x05, 0x00, 0x03, 0x07, 0x01, 0x01
        /*0010*/ 	.byte	0x02, 0x03, 0x00, 0x00, 0x02, 0x06, 0x01, 0x00, 0x04, 0x0b, 0x08, 0x00, 0x01, 0x00, 0x00, 0x00
        /*0020*/ 	.byte	0x00, 0x00, 0x00, 0x00


//--------------------- .nv.info._Z12SOR_update_bPdS_S_S_S_S_ --------------------------
	.section	.nv.info._Z12SOR_update_bPdS_S_S_S_S_,"",@"SHT_CUDA_INFO"
	.sectionflags	@""
	.align	4


	//----- nvinfo : EIATTR_CUDA_API_VERSION
	.align		4
        /*0000*/ 	.byte	0x04, 0x37
        /*0002*/ 	.short	(.L_19 - .L_18)
.L_18:
        /*0004*/ 	.word	0x00000082


	//----- nvinfo : EIATTR_KPARAM_INFO
	.align		4
.L_19:
        /*0008*/ 	.byte	0x04, 0x17
        /*000a*/ 	.short	(.L_21 - .L_20)
.L_20:
        /*000c*/ 	.word	0x00000000
        /*0010*/ 	.short	0x0005
        /*0012*/ 	.short	0x0028
        /*0014*/ 	.byte	0x00, 0xf5, 0x21, 0x00


	//----- nvinfo : EIATTR_KPARAM_INFO
	.align		4
.L_21:
        /*0018*/ 	.byte	0x04, 0x17
        /*001a*/ 	.short	(.L_23 - .L_22)
.L_22:
        /*001c*/ 	.word	0x00000000
        /*0020*/ 	.short	0x0004
        /*0022*/ 	.short	0x0020
        /*0024*/ 	.byte	0x00, 0xf5, 0x21, 0x00


	//----- nvinfo : EIATTR_KPARAM_INFO
	.align		4
.L_23:
        /*0028*/ 	.byte	0x04, 0x17
        /*002a*/ 	.short	(.L_25 - .L_24)
.L_24:
        /*002c*/ 	.word	0x00000000
        /*0030*/ 	.short	0x0003
        /*0032*/ 	.short	0x0018
        /*0034*/ 	.byte	0x00, 0xf5, 0x21, 0x00


	//----- nvinfo : EIATTR_KPARAM_INFO
	.align		4
.L_25:
        /*0038*/ 	.byte	0x04, 0x17
        /*003a*/ 	.short	(.L_27 - .L_26)
.L_26:
        /*003c*/ 	.word	0x00000000
        /*0040*/ 	.short	0x0002
        /*0042*/ 	.short	0x0010
        /*0044*/ 	.byte	0x00, 0xf5, 0x21, 0x00


	//----- nvinfo : EIATTR_KPARAM_INFO
	.align		4
.L_27:
        /*0048*/ 	.byte	0x04, 0x17
        /*004a*/ 	.short	(.L_29 - .L_28)
.L_28:
        /*004c*/ 	.word	0x00000000
        /*0050*/ 	.short	0x0001
        /*0052*/ 	.short	0x0008
        /*0054*/ 	.byte	0x00, 0xf5, 0x21, 0x00


	//----- nvinfo : EIATTR_KPARAM_INFO
	.align		4
.L_29:
        /*0058*/ 	.byte	0x04, 0x17
        /*005a*/ 	.short	(.L_31 - .L_30)
.L_30:
        /*005c*/ 	.word	0x00000000
        /*0060*/ 	.short	0x0000
        /*0062*/ 	.short	0x0000
        /*0064*/ 	.byte	0x00, 0xf5, 0x21, 0x00


	//----- nvinfo : EIATTR_SPARSE_MMA_MASK
	.align		4
.L_31:
        /*0068*/ 	.byte	0x03, 0x50
        /*006a*/ 	.short	0x0000


	//----- nvinfo : EIATTR_MAXREG_COUNT
	.align		4
        /*006c*/ 	.byte	0x03, 0x1b
        /*006e*/ 	.short	0x00ff


	//----- nvinfo : EIATTR_MERCURY_ISA_VERSION
	.align		4
        /*0070*/ 	.byte	0x03, 0x5f
        /*0072*/ 	.short	0x0101


	//----- nvinfo : EIATTR_VRC_CTA_INIT_COUNT
	.align		4
        /*0074*/ 	.byte	0x02, 0x4a
	.zero		1
	.zero		1


	//----- nvinfo : EIATTR_EXIT_INSTR_OFFSETS
	.align		4
        /*0078*/ 	.byte	0x04, 0x1c
        /*007a*/ 	.short	(.L_33 - .L_32)


	//   ....[0]....
.L_32:
        /*007c*/ 	.word	0x00000a20


	//   ....[1]....
        /*0080*/ 	.word	0x00000b40


	//   ....[2]....
        /*0084*/ 	.word	0x00000da0


	//   ....[3]....
        /*0088*/ 	.word	0x00000ff0


	//   ....[4]....
        /*008c*/ 	.word	0x00001020


	//   ....[5]....
        /*0090*/ 	.word	0x00001270


	//----- nvinfo : EIATTR_CBANK_PARAM_SIZE
	.align		4
.L_33:
        /*0094*/ 	.byte	0x03, 0x19
        /*0096*/ 	.short	0x0030


	//----- nvinfo : EIATTR_PARAM_CBANK
	.align		4
        /*0098*/ 	.byte	0x04, 0x0a
        /*009a*/ 	.short	(.L_35 - .L_34)
	.align		4
.L_34:
        /*009c*/ 	.word	index@(.nv.constant0._Z12SOR_update_bPdS_S_S_S_S_)
        /*00a0*/ 	.short	0x0380
        /*00a2*/ 	.short	0x0030


	//----- nvinfo : EIATTR_SW_WAR
	.align		4
.L_35:
        /*00a4*/ 	.byte	0x04, 0x36
        /*00a6*/ 	.short	(.L_37 - .L_36)
.L_36:
        /*00a8*/ 	.word	0x00000008
.L_37:


//--------------------- .nv.info._Z12SOR_update_rPdS_S_S_S_S_ --------------------------
	.section	.nv.info._Z12SOR_update_rPdS_S_S_S_S_,"",@"SHT_CUDA_INFO"
	.sectionflags	@""
	.align	4


	//----- nvinfo : EIATTR_CUDA_API_VERSION
	.align		4
        /*0000*/ 	.byte	0x04, 0x37
        /*0002*/ 	.short	(.L_39 - .L_38)
.L_38:
        /*0004*/ 	.word	0x00000082


	//----- nvinfo : EIATTR_KPARAM_INFO
	.align		4
.L_39:
        /*0008*/ 	.byte	0x04, 0x17
        /*000a*/ 	.short	(.L_41 - .L_40)
.L_40:
        /*000c*/ 	.word	0x00000000
        /*0010*/ 	.short	0x0005
        /*0012*/ 	.short	0x0028
        /*0014*/ 	.byte	0x00, 0xf5, 0x21, 0x00


	//----- nvinfo : EIATTR_KPARAM_INFO
	.align		4
.L_41:
        /*0018*/ 	.byte	0x04, 0x17
        /*001a*/ 	.short	(.L_43 - .L_42)
.L_42:
        /*001c*/ 	.word	0x00000000
        /*0020*/ 	.short	0x0004
        /*0022*/ 	.short	0x0020
        /*0024*/ 	.byte	0x00, 0xf5, 0x21, 0x00


	//----- nvinfo : EIATTR_KPARAM_INFO
	.align		4
.L_43:
        /*0028*/ 	.byte	0x04, 0x17
        /*002a*/ 	.short	(.L_45 - .L_44)
.L_44:
        /*002c*/ 	.word	0x00000000
        /*0030*/ 	.short	0x0003
        /*0032*/ 	.short	0x0018
        /*0034*/ 	.byte	0x00, 0xf5, 0x21, 0x00


	//----- nvinfo : EIATTR_KPARAM_INFO
	.align		4
.L_45:
        /*0038*/ 	.byte	0x04, 0x17
        /*003a*/ 	.short	(.L_47 - .L_46)
.L_46:
        /*003c*/ 	.word	0x00000000
        /*0040*/ 	.short	0x0002
        /*0042*/ 	.short	0x0010
        /*0044*/ 	.byte	0x00, 0xf5, 0x21, 0x00


	//----- nvinfo : EIATTR_KPARAM_INFO
	.align		4
.L_47:
        /*0048*/ 	.byte	0x04, 0x17
        /*004a*/ 	.short	(.L_49 - .L_48)
.L_48:
        /*004c*/ 	.word	0x00000000
        /*0050*/ 	.short	0x0001
        /*0052*/ 	.short	0x0008
        /*0054*/ 	.byte	0x00, 0xf5, 0x21, 0x00


	//----- nvinfo : EIATTR_KPARAM_INFO
	.align		4
.L_49:
        /*0058*/ 	.byte	0x04, 0x17
        /*005a*/ 	.short	(.L_51 - .L_50)
.L_50:
        /*005c*/ 	.word	0x00000000
        /*0060*/ 	.short	0x0000
        /*0062*/ 	.short	0x0000
        /*0064*/ 	.byte	0x00, 0xf5, 0x21, 0x00


	//----- nvinfo : EIATTR_SPARSE_MMA_MASK
	.align		4
.L_51:
        /*0068*/ 	.byte	0x03, 0x50
        /*006a*/ 	.short	0x0000


	//----- nvinfo : EIATTR_MAXREG_COUNT
	.align		4
        /*006c*/ 	.byte	0x03, 0x1b
        /*006e*/ 	.short	0x00ff


	//----- nvinfo : EIATTR_MERCURY_ISA_VERSION
	.align		4
        /*0070*/ 	.byte	0x03, 0x5f
        /*0072*/ 	.short	0x0101


	//----- nvinfo : EIATTR_VRC_CTA_INIT_COUNT
	.align		4
        /*0074*/ 	.byte	0x02, 0x4a
	.zero		1
	.zero		1


	//----- nvinfo : EIATTR_EXIT_INSTR_OFFSETS
	.align		4
        /*0078*/ 	.byte	0x04, 0x1c
        /*007a*/ 	.short	(.L_53 - .L_52)


	//   ....[0]....
.L_52:
        /*007c*/ 	.word	0x00000a20


	//   ....[1]....
        /*0080*/ 	.word	0x00000b40


	//   ....[2]....
        /*0084*/ 	.word	0x00000da0


	//   ....[3]....
        /*0088*/ 	.word	0x00000ff0


	//   ....[4]....
        /*008c*/ 	.word	0x00001020


	//   ....[5]....
        /*0090*/ 	.word	0x00001270


	//----- nvinfo : EIATTR_CBANK_PARAM_SIZE
	.align		4
.L_53:
        /*0094*/ 	.byte	0x03, 0x19
        /*0096*/ 	.short	0x0030


	//----- nvinfo : EIATTR_PARAM_CBANK
	.align		4
        /*0098*/ 	.byte	0x04, 0x0a
        /*009a*/ 	.short	(.L_55 - .L_54)
	.align		4
.L_54:
        /*009c*/ 	.word	index@(.nv.constant0._Z12SOR_update_rPdS_S_S_S_S_)
        /*00a0*/ 	.short	0x0380
        /*00a2*/ 	.short	0x0030


	//----- nvinfo : EIATTR_SW_WAR
	.align		4
.L_55:
        /*00a4*/ 	.byte	0x04, 0x36
        /*00a6*/ 	.short	(.L_57 - .L_56)
.L_56:
        /*00a8*/ 	.word	0x00000008
.L_57:


//--------------------- .nv.info._Z10SOR_updatePdS_S_S_S_S_ --------------------------
	.section	.nv.info._Z10SOR_updatePdS_S_S_S_S_,"",@"SHT_CUDA_INFO"
	.sectionflags	@""
	.align	4


	//----- nvinfo : EIATTR_CUDA_API_VERSION
	.align		4
        /*0000*/ 	.byte	0x04, 0x37
        /*0002*/ 	.short	(.L_59 - .L_58)
.L_58:
        /*0004*/ 	.word	0x00000082


	//----- nvinfo : EIATTR_KPARAM_INFO
	.align		4
.L_59:
        /*0008*/ 	.byte	0x04, 0x17
        /*000a*/ 	.short	(.L_61 - .L_60)
.L_60:
        /*000c*/ 	.word	0x00000000
        /*0010*/ 	.short	0x0005
        /*0012*/ 	.short	0x0028
        /*0014*/ 	.byte	0x00, 0xf5, 0x21, 0x00


	//----- nvinfo : EIATTR_KPARAM_INFO
	.align		4
.L_61:
        /*0018*/ 	.byte	0x04, 0x17
        /*001a*/ 	.short	(.L_63 - .L_62)
.L_62:
        /*001c*/ 	.word	0x00000000
        /*0020*/ 	.short	0x0004
        /*0022*/ 	.short	0x0020
        /*0024*/ 	.byte	0x00, 0xf5, 0x21, 0x00


	//----- nvinfo : EIATTR_KPARAM_INFO
	.align		4
.L_63:
        /*0028*/ 	.byte	0x04, 0x17
        /*002a*/ 	.short	(.L_65 - .L_64)
.L_64:
        /*002c*/ 	.word	0x00000000
        /*0030*/ 	.short	0x0003
        /*0032*/ 	.short	0x0018
        /*0034*/ 	.byte	0x00, 0xf5, 0x21, 0x00


	//----- nvinfo : EIATTR_KPARAM_INFO
	.align		4
.L_65:
        /*0038*/ 	.byte	0x04, 0x17
        /*003a*/ 	.short	(.L_67 - .L_66)
.L_66:
        /*003c*/ 	.word	0x00000000
        /*0040*/ 	.short	0x0002
        /*0042*/ 	.short	0x0010
        /*0044*/ 	.byte	0x00, 0xf5, 0x21, 0x00


	//----- nvinfo : EIATTR_KPARAM_INFO
	.align		4
.L_67:
        /*0048*/ 	.byte	0x04, 0x17
        /*004a*/ 	.short	(.L_69 - .L_68)
.L_68:
        /*004c*/ 	.word	0x00000000
        /*0050*/ 	.short	0x0001
        /*0052*/ 	.short	0x0008
        /*0054*/ 	.byte	0x00, 0xf5, 0x21, 0x00


	//----- nvinfo : EIATTR_KPARAM_INFO
	.align		4
.L_69:
        /*0058*/ 	.byte	0x04, 0x17
        /*005a*/ 	.short	(.L_71 - .L_70)
.L_70:
        /*005c*/ 	.word	0x00000000
        /*0060*/ 	.short	0x0000
        /*0062*/ 	.short	0x0000
        /*0064*/ 	.byte	0x00, 0xf5, 0x21, 0x00


	//----- nvinfo : EIATTR_SPARSE_MMA_MASK
	.align		4
.L_71:
        /*0068*/ 	.byte	0x03, 0x50
        /*006a*/ 	.short	0x0000


	//----- nvinfo : EIATTR_MAXREG_COUNT
	.align		4
        /*006c*/ 	.byte	0x03, 0x1b
        /*006e*/ 	.short	0x00ff


	//----- nvinfo : EIATTR_NUM_BARRIERS
	.align		4
        /*0070*/ 	.byte	0x02, 0x4c
        /*0072*/ 	.byte	0x01
	.zero		1


	//----- nvinfo : EIATTR_MERCURY_ISA_VERSION
	.align		4
        /*0074*/ 	.byte	0x03, 0x5f
        /*0076*/ 	.short	0x0101


	//----- nvinfo : EIATTR_VRC_CTA_INIT_COUNT
	.align		4
        /*0078*/ 	.byte	0x02, 0x4a
	.zero		1
	.zero		1


	//----- nvinfo : EIATTR_EXIT_INSTR_OFFSETS
	.align		4
        /*007c*/ 	.byte	0x04, 0x1c
        /*007e*/ 	.short	(.L_73 - .L_72)


	//   ....[0]....
.L_72:
        /*0080*/ 	.word	0x00001230


	//   ....[1]....
        /*0084*/ 	.word	0x00001350


	//   ....[2]....
        /*0088*/ 	.word	0x000015a0


	//   ....[3]....
        /*008c*/ 	.word	0x00001800


	//   ....[4]....
        /*0090*/ 	.word	0x00001830


	//   ....[5]....
        /*0094*/ 	.word	0x00001a90


	//----- nvinfo : EIATTR_CBANK_PARAM_SIZE
	.align		4
.L_73:
        /*0098*/ 	.byte	0x03, 0x19
        /*009a*/ 	.short	0x0030


	//----- nvinfo : EIATTR_PARAM_CBANK
	.align		4
        /*009c*/ 	.byte	0x04, 0x0a
        /*009e*/ 	.short	(.L_75 - .L_74)
	.align		4
.L_74:
        /*00a0*/ 	.word	index@(.nv.constant0._Z10SOR_updatePdS_S_S_S_S_)
        /*00a4*/ 	.short	0x0380
        /*00a6*/ 	.short	0x0030


	//----- nvinfo : EIATTR_SW_WAR
	.align		4
.L_75:
        /*00a8*/ 	.byte	0x04, 0x36
        /*00aa*/ 	.short	(.L_77 - .L_76)
.L_76:
        /*00ac*/ 	.word	0x00000008
.L_77:


//--------------------- .nv.callgraph             --------------------------
	.section	.nv.callgraph,"",@"SHT_CUDA_CALLGRAPH"
	.align	4
	.sectionentsize	8
	.align		4
        /*0000*/ 	.word	0x00000000
	.align		4
        /*0004*/ 	.word	0xffffffff
	.align		4
        /*0008*/ 	.word	0x00000000
	.align		4
        /*000c*/ 	.word	0xfffffffe
	.align		4
        /*0010*/ 	.word	0x00000000
	.align		4
        /*0014*/ 	.word	0xfffffffd
	.align		4
        /*0018*/ 	.word	0x00000000
	.align		4
        /*001c*/ 	.word	0xfffffffc


//--------------------- .text._Z12SOR_update_bPdS_S_S_S_S_ --------------------------
	.section	.text._Z12SOR_update_bPdS_S_S_S_S_,"ax",@progbits
	.align	128
        .global         _Z12SOR_update_bPdS_S_S_S_S_
        .type           _Z12SOR_update_bPdS_S_S_S_S_,@function
        .size           _Z12SOR_update_bPdS_S_S_S_S_,(.L_x_25 - _Z12SOR_update_bPdS_S_S_S_S_)
        .other          _Z12SOR_update_bPdS_S_S_S_S_,@"STO_CUDA_ENTRY STV_DEFAULT"
_Z12SOR_update_bPdS_S_S_S_S_:
.text._Z12SOR_update_bPdS_S_S_S_S_:
[----:B------:R-:W-:Y:S08]  /*0000*/  LDC R1, c[0x0][0x37c] ;  /* 0x0000df00ff017b82 */ /* 0x000ff00000000800 */
[----:B------:R-:W0:Y:S01]  /*0010*/  LDC.64 R6, c[0x0][0x3a8] ;  /* 0x0000ea00ff067b82 */ /* 0x000e220000000a00 */
[----:B------:R-:W0:Y:S07]  /*0020*/  LDCU.64 UR4, c[0x0][0x358] ;  /* 0x00006b00ff0477ac */ /* 0x000e2e0008000a00 */
[----:B------:R-:W1:Y:S01]  /*0030*/  LDC.64 R2, c[0x0][0x3a0] ;  /* 0x0000e800ff027b82 */ /* 0x000e620000000a00 */
[----:B0-----:R-:W2:Y:S04]  /*0040*/  LDG.E.64 R6, desc[UR4][R6.64] ;  /* 0x0000000406067981 */ /* 0x001ea8000c1e1b00 */
[----:B-1----:R-:W3:Y:S01]  /*0050*/  LDG.E.64 R2, desc[UR4][R2.64] ;  /* 0x0000000402027981 */ /* 0x002ee2000c1e1b00 */
[----:B------:R-:W-:Y:S01]  /*0060*/  IMAD.MOV.U32 R18, RZ, RZ, 0x652b82fe ;  /* 0x652b82feff127424 */ /* 0x000fe200078e00ff */
[----:B------:R-:W-:Y:S01]  /*0070*/  UMOV UR6, 0xfefa39ef ;  /* 0xfefa39ef00067882 */ /* 0x000fe20000000000 */
[----:B------:R-:W-:Y:S01]  /*0080*/  IMAD.MOV.U32 R19, RZ, RZ, 0x3ff71547 ;  /* 0x3ff71547ff137424 */ /* 0x000fe200078e00ff */
[----:B------:R-:W0:Y:S01]  /*0090*/  S2R R0, SR_CTAID.Y ;  /* 0x0000000000007919 */ /* 0x000e220000002600 */
[----:B------:R-:W-:Y:S01]  /*00a0*/  UMOV UR7, 0x3fe62e42 ;  /* 0x3fe62e4200077882 */ /* 0x000fe20000000000 */
        /* <DEDUP_REMOVED lines=16> */
[----:B------:R-:W1:Y:S01]  /*01b0*/  LDC.64 R16, c[0x0][0x398] ;  /* 0x0000e600ff107b82 */ /* 0x000e620000000a00 */
[----:B0-----:R-:W3:Y:S01]  /*01c0*/  I2F.F64.U32 R4, R0 ;  /* 0x0000000000047312 */ /* 0x001ee20000201800 */
[----:B-1----:R-:W5:Y:S01]  /*01d0*/  LDG.E.64 R16, desc[UR4][R16.64] ;  /* 0x0000000410107981 */ /* 0x002f62000c1e1b00 */
[----:B--2---:R-:W-:-:S02]  /*01e0*/  DMUL R8, R6, -R6 ;  /* 0x8000000606087228 */ /* 0x004fc40000000000 */
[----:B---3--:R-:W-:-:S08]  /*01f0*/  DFMA R4, R2, R4, -1 ;  /* 0xbff000000204742b */ /* 0x008fd00000000004 */
[----:B------:R-:W-:-:S08]  /*0200*/  DMUL R20, R4, R8 ;  /* 0x0000000804147228 */ /* 0x000fd00000000000 */
[----:B------:R-:W-:-:S08]  /*0210*/  DMUL R20, R4, R20 ;  /* 0x0000001404147228 */ /* 0x000fd00000000000 */
[----:B------:R-:W-:Y:S02]  /*0220*/  DFMA R18, R20, R18, 6.75539944105574400000e+15 ;  /* 0x433800001412742b */ /* 0x000fe40000000012 */
[----:B------:R-:W-:-:S06]  /*0230*/  FSETP.GEU.AND P0, PT, |R21|, 4.1917929649353027344, PT ;  /* 0x4086232b1500780b */ /* 0x000fcc0003f0e200 */
[----:B------:R-:W-:-:S08]  /*0240*/  DADD R12, R18, -6.75539944105574400000e+15 ;  /* 0xc3380000120c7429 */ /* 0x000fd00000000000 */
[----:B------:R-:W-:Y:S01]  /*0250*/  DFMA R4, R12, -UR6, R20 ;  /* 0x800000060c047c2b */ /* 0x000fe20008000014 */
[----:B------:R-:W-:Y:S01]  /*0260*/  UMOV UR6, 0x3b39803f ;  /* 0x3b39803f00067882 */ /* 0x000fe20000000000 */
[----:B------:R-:W-:-:S06]  /*0270*/  UMOV UR7, 0x3c7abc9e ;  /* 0x3c7abc9e00077882 */ /* 0x000fcc0000000000 */
[----:B------:R-:W-:Y:S01]  /*0280*/  DFMA R12, R12, -UR6, R4 ;  /* 0x800000060c0c7c2b */ /* 0x000fe20008000004 */
[----:B------:R-:W-:Y:S01]  /*0290*/  UMOV UR6, 0x69ce2bdf ;  /* 0x69ce2bdf00067882 */ /* 0x000fe20000000000 */
[----:B------:R-:W-:Y:S01]  /*02a0*/  MOV R4, 0xfca213ea ;  /* 0xfca213ea00047802 */ /* 0x000fe20000000f00 */
[----:B------:R-:W-:Y:S01]  /*02b0*/  IMAD.MOV.U32 R5, RZ, RZ, 0x3e928af3 ;  /* 0x3e928af3ff057424 */ /* 0x000fe200078e00ff */
[----:B------:R-:W-:-:S05]  /*02c0*/  UMOV UR7, 0x3e5ade15 ;  /* 0x3e5ade1500077882 */ /* 0x000fca0000000000 */
[C---:B------:R-:W-:Y:S01]  /*02d0*/  DFMA R6, R12.reuse, UR6, R4 ;  /* 0x000000060c067c2b */ /* 0x040fe20008000004 */
[----:B------:R-:W0:Y:S07]  /*02e0*/  S2UR UR6, SR_CTAID.X ;  /* 0x00000000000679c3 */ /* 0x000e2e0000002500 */
[----:B------:R-:W-:-:S08]  /*02f0*/  DFMA R6, R12, R6, UR8 ;  /* 0x000000080c067e2b */ /* 0x000fd00008000006 */
[----:B------:R-:W-:-:S08]  /*0300*/  DFMA R6, R12, R6, UR10 ;  /* 0x0000000a0c067e2b */ /* 0x000fd00008000006 */
[C---:B------:R-:W-:Y:S01]  /*0310*/  DFMA R6, R12.reuse, R6, UR12 ;  /* 0x0000000c0c067e2b */ /* 0x040fe20008000006 */
[----:B0-----:R-:W0:Y:S07]  /*0320*/  I2F.F64.U32 R10, UR6 ;  /* 0x00000006000a7d12 */ /* 0x001e2e0008201800 */
[----:B------:R-:W-:-:S08]  /*0330*/  DFMA R6, R12, R6, UR14 ;  /* 0x0000000e0c067e2b */ /* 0x000fd00008000006 */
[----:B------:R-:W-:Y:S02]  /*0340*/  DFMA R6, R12, R6, UR16 ;  /* 0x000000100c067e2b */ /* 0x000fe40008000006 */
[----:B0-----:R-:W-:-:S06]  /*0350*/  DFMA R10, R10, R2, -2 ;  /* 0xc00000000a0a742b */ /* 0x001fcc0000000002 */
[----:B------:R-:W-:Y:S02]  /*0360*/  DFMA R6, R12, R6, UR18 ;  /* 0x000000120c067e2b */ /* 0x000fe40008000006 */
[----:B------:R-:W-:-:S06]  /*0370*/  DADD R14, R10, -1 ;  /* 0xbff000000a0e7429 */ /* 0x000fcc0000000000 */
[----:B------:R-:W-:Y:S02]  /*0380*/  DFMA R6, R12, R6, UR20 ;  /* 0x000000140c067e2b */ /* 0x000fe40008000006 */
[----:B------:R-:W-:-:S06]  /*0390*/  DMUL R22, R8, R14 ;  /* 0x0000000e08167228 */ /* 0x000fcc0000000000 */
[----:B------:R-:W-:-:S08]  /*03a0*/  DFMA R6, R12, R6, UR22 ;  /* 0x000000160c067e2b */ /* 0x000fd00008000006 */
[----:B------:R-:W-:Y:S02]  /*03b0*/  DFMA R24, R12, R6, 1 ;  /* 0x3ff000000c18742b */ /* 0x000fe40000000006 */
[----:B------:R-:W-:Y:S01]  /*03c0*/  DMUL R6, R14, R22 ;  /* 0x000000160e067228 */ /* 0x000fe20000000000 */
[----:B------:R-:W-:Y:S01]  /*03d0*/  MOV R14, 0x652b82fe ;  /* 0x652b82fe000e7802 */ /* 0x000fe20000000f00 */
[----:B------:R-:W-:-:S04]  /*03e0*/  IMAD.MOV.U32 R15, RZ, RZ, 0x3ff71547 ;  /* 0x3ff71547ff0f7424 */ /* 0x000fc800078e00ff */
[----:B------:R-:W-:Y:S02]  /*03f0*/  DFMA R24, R12, R24, 1 ;  /* 0x3ff000000c18742b */ /* 0x000fe40000000018 */
[----:B------:R-:W-:-:S08]  /*0400*/  DFMA R14, R6, R14, 6.75539944105574400000e+15 ;  /* 0x43380000060e742b */ /* 0x000fd0000000000e */
[----:B------:R-:W-:Y:S01]  /*0410*/  LEA R13, R18, R25, 0x14 ;  /* 0x00000019120d7211 */ /* 0x000fe200078ea0ff */
[----:B------:R-:W-:Y:S01]  /*0420*/  DADD R22, R14, -6.75539944105574400000e+15 ;  /* 0xc33800000e167429 */ /* 0x000fe20000000000 */
[----:B------:R-:W-:Y:S01]  /*0430*/  IMAD.MOV.U32 R12, RZ, RZ, R24 ;  /* 0x000000ffff0c7224 */ /* 0x000fe200078e0018 */
[----:B------:R-:W-:Y:S09]  /*0440*/  @!P0 BRA `(.L_x_0) ;  /* 0x0000000000348947 */ /* 0x000ff20003800000 */
[----:B------:R-:W-:Y:S01]  /*0450*/  FSETP.GEU.AND P1, PT, |R21|, 4.2275390625, PT ;  /* 0x408748001500780b */ /* 0x000fe20003f2e200 */
[C---:B------:R-:W-:Y:S02]  /*0460*/  DADD R12, R20.reuse, +INF ;  /* 0x7ff00000140c7429 */ /* 0x040fe40000000000 */
[----:B------:R-:W-:-:S08]  /*0470*/  DSETP.GEU.AND P0, PT, R20, RZ, PT ;  /* 0x000000ff1400722a */ /* 0x000fd00003f0e000 */
[----:B------:R-:W-:Y:S02]  /*0480*/  FSEL R12, R12, RZ, P0 ;  /* 0x000000ff0c0c7208 */ /* 0x000fe40000000000 */
[----:B------:R-:W-:Y:S01]  /*0490*/  FSEL R13, R13, RZ, P0 ;  /* 0x000000ff0d0d7208 */ /* 0x000fe20000000000 */
[----:B------:R-:W-:Y:S06]  /*04a0*/  @P1 BRA `(.L_x_0) ;  /* 0x00000000001c1947 */ /* 0x000fec0003800000 */
[----:B------:R-:W-:-:S04]  /*04b0*/  LEA.HI R12, R18, R18, RZ, 0x1 ;  /* 0x00000012120c7211 */ /* 0x000fc800078f08ff */
[----:B------:R-:W-:-:S04]  /*04c0*/  SHF.R.S32.HI R13, RZ, 0x1, R12 ;  /* 0x00000001ff0d7819 */ /* 0x000fc8000001140c */
[----:B------:R-:W-:Y:S01]  /*04d0*/  IADD3 R12, PT, PT, R18, -R13, RZ ;  /* 0x8000000d120c7210 */ /* 0x000fe20007ffe0ff */
[----:B------:R-:W-:-:S03]  /*04e0*/  IMAD R25, R13, 0x100000, R25 ;  /* 0x001000000d197824 */ /* 0x000fc600078e0219 */
[----:B------:R-:W-:Y:S02]  /*04f0*/  LEA R13, R12, 0x3ff00000, 0x14 ;  /* 0x3ff000000c0d7811 */ /* 0x000fe400078ea0ff */
[----:B------:R-:W-:-:S06]  /*0500*/  MOV R12, RZ ;  /* 0x000000ff000c7202 */ /* 0x000fcc0000000f00 */
[----:B------:R-:W-:-:S11]  /*0510*/  DMUL R12, R24, R12 ;  /* 0x0000000c180c7228 */ /* 0x000fd60000000000 */
.L_x_0:
[----:B------:R-:W-:Y:S01]  /*0520*/  UMOV UR24, 0xfefa39ef ;  /* 0xfefa39ef00187882 */ /* 0x000fe20000000000 */
[----:B------:R-:W-:Y:S01]  /*0530*/  UMOV UR25, 0x3fe62e42 ;  /* 0x3fe62e4200197882 */ /* 0x000fe20000000000 */
[----:B------:R-:W-:Y:S01]  /*0540*/  UMOV UR26, 0x3b39803f ;  /* 0x3b39803f001a7882 */ /* 0x000fe20000000000 */
[----:B------:R-:W-:Y:S01]  /*0550*/  DFMA R18, R22, -UR24, R6 ;  /* 0x8000001816127c2b */ /* 0x000fe20008000006 */
[----:B------:R-:W-:Y:S01]  /*0560*/  UMOV UR27, 0x3c7abc9e ;  /* 0x3c7abc9e001b7882 */ /* 0x000fe20000000000 */
[----:B------:R-:W-:Y:S01]  /*0570*/  UMOV UR24, 0x69ce2bdf ;  /* 0x69ce2bdf00187882 */ /* 0x000fe20000000000 */
[----:B------:R-:W-:Y:S01]  /*0580*/  UMOV UR25, 0x3e5ade15 ;  /* 0x3e5ade1500197882 */ /* 0x000fe20000000000 */
[----:B------:R-:W-:Y:S01]  /*0590*/  DADD R10, R10, 1 ;  /* 0x3ff000000a0a7429 */ /* 0x000fe20000000000 */
[----:B------:R-:W-:-:S03]  /*05a0*/  FSETP.GEU.AND P0, PT, |R7|, 4.1917929649353027344, PT ;  /* 0x4086232b0700780b */ /* 0x000fc60003f0e200 */
[----:B------:R-:W-:-:S04]  /*05b0*/  DFMA R22, R22, -UR26, R18 ;  /* 0x8000001a16167c2b */ /* 0x000fc80008000012 */
[----:B------:R-:W-:-:S04]  /*05c0*/  DMUL R8, R8, R10 ;  /* 0x0000000a08087228 */ /* 0x000fc80000000000 */
[----:B------:R-:W-:-:S04]  /*05d0*/  DFMA R18, R22, UR24, R4 ;  /* 0x0000001816127c2b */ /* 0x000fc80008000004 */
[----:B------:R-:W-:Y:S01]  /*05e0*/  DMUL R8, R10, R8 ;  /* 0x000000080a087228 */ /* 0x000fe20000000000 */
[----:B------:R-:W-:Y:S01]  /*05f0*/  IMAD.MOV.U32 R10, RZ, RZ, 0x652b82fe ;  /* 0x652b82feff0a7424 */ /* 0x000fe200078e00ff */
[----:B------:R-:W-:Y:S02]  /*0600*/  MOV R11, 0x3ff71547 ;  /* 0x3ff71547000b7802 */ /* 0x000fe40000000f00 */
[----:B------:R-:W-:-:S04]  /*0610*/  DFMA R18, R22, R18, UR8 ;  /* 0x0000000816127e2b */ /* 0x000fc80008000012 */
[----:B------:R-:W-:-:S04]  /*0620*/  DFMA R10, R8, R10, 6.75539944105574400000e+15 ;  /* 0x43380000080a742b */ /* 0x000fc8000000000a */
[----:B------:R-:W-:-:S08]  /*0630*/  DFMA R18, R22, R18, UR10 ;  /* 0x0000000a16127e2b */ /* 0x000fd00008000012 */
[----:B------:R-:W-:-:S08]  /*0640*/  DFMA R18, R22, R18, UR12 ;  /* 0x0000000c16127e2b */ /* 0x000fd00008000012 */
[----:B------:R-:W-:-:S08]  /*0650*/  DFMA R18, R22, R18, UR14 ;  /* 0x0000000e16127e2b */ /* 0x000fd00008000012 */
[----:B------:R-:W-:-:S08]  /*0660*/  DFMA R18, R22, R18, UR16 ;  /* 0x0000001016127e2b */ /* 0x000fd00008000012 */
[----:B------:R-:W-:-:S08]  /*0670*/  DFMA R18, R22, R18, UR18 ;  /* 0x0000001216127e2b */ /* 0x000fd00008000012 */
[----:B------:R-:W-:-:S08]  /*0680*/  DFMA R18, R22, R18, UR20 ;  /* 0x0000001416127e2b */ /* 0x000fd00008000012 */
[----:B------:R-:W-:-:S08]  /*0690*/  DFMA R18, R22, R18, UR22 ;  /* 0x0000001616127e2b */ /* 0x000fd00008000012 */
[----:B------:R-:W-:-:S08]  /*06a0*/  DFMA R18, R22, R18, 1 ;  /* 0x3ff000001612742b */ /* 0x000fd00000000012 */
[----:B------:R-:W-:Y:S02]  /*06b0*/  DFMA R22, R22, R18, 1 ;  /* 0x3ff000001616742b */ /* 0x000fe40000000012 */
[----:B------:R-:W-:-:S08]  /*06c0*/  DADD R18, R10, -6.75539944105574400000e+15 ;  /* 0xc33800000a127429 */ /* 0x000fd00000000000 */
[----:B------:R-:W-:Y:S01]  /*06d0*/  IMAD R21, R14, 0x100000, R23 ;  /* 0x001000000e157824 */ /* 0x000fe200078e0217 */
[----:B------:R-:W-:Y:S01]  /*06e0*/  MOV R20, R22 ;  /* 0x0000001600147202 */ /* 0x000fe20000000f00 */
[----:B------:R-:W-:Y:S06]  /*06f0*/  @!P0 BRA `(.L_x_1) ;  /* 0x0000000000348947 */ /* 0x000fec0003800000 */
[----:B------:R-:W-:Y:S01]  /*0700*/  FSETP.GEU.AND P1, PT, |R7|, 4.2275390625, PT ;  /* 0x408748000700780b */ /* 0x000fe20003f2e200 */
[C---:B------:R-:W-:Y:S02]  /*0710*/  DADD R20, R6.reuse, +INF ;  /* 0x7ff0000006147429 */ /* 0x040fe40000000000 */
[----:B------:R-:W-:-:S08]  /*0720*/  DSETP.GEU.AND P0, PT, R6, RZ, PT ;  /* 0x000000ff0600722a */ /* 0x000fd00003f0e000 */
[----:B------:R-:W-:Y:S02]  /*0730*/  FSEL R20, R20, RZ, P0 ;  /* 0x000000ff14147208 */ /* 0x000fe40000000000 */
[----:B------:R-:W-:Y:S01]  /*0740*/  FSEL R21, R21, RZ, P0 ;  /* 0x000000ff15157208 */ /* 0x000fe20000000000 */
[----:B------:R-:W-:Y:S06]  /*0750*/  @P1 BRA `(.L_x_1) ;  /* 0x00000000001c1947 */ /* 0x000fec0003800000 */
[----:B------:R-:W-:Y:S01]  /*0760*/  LEA.HI R6, R14, R14, RZ, 0x1 ;  /* 0x0000000e0e067211 */ /* 0x000fe200078f08ff */
[----:B------:R-:W-:-:S03]  /*0770*/  IMAD.MOV.U32 R20, RZ, RZ, RZ ;  /* 0x000000ffff147224 */ /* 0x000fc600078e00ff */
[----:B------:R-:W-:-:S04]  /*0780*/  SHF.R.S32.HI R7, RZ, 0x1, R6 ;  /* 0x00000001ff077819 */ /* 0x000fc80000011406 */
[----:B------:R-:W-:Y:S01]  /*0790*/  LEA R23, R7, R23, 0x14 ;  /* 0x0000001707177211 */ /* 0x000fe200078ea0ff */
[----:B------:R-:W-:-:S05]  /*07a0*/  IMAD.IADD R14, R14, 0x1, -R7 ;  /* 0x000000010e0e7824 */ /* 0x000fca00078e0a07 */
[----:B------:R-:W-:-:S06]  /*07b0*/  LEA R21, R14, 0x3ff00000, 0x14 ;  /* 0x3ff000000e157811 */ /* 0x000fcc00078ea0ff */
[----:B------:R-:W-:-:S11]  /*07c0*/  DMUL R20, R22, R20 ;  /* 0x0000001416147228 */ /* 0x000fd60000000000 */
.L_x_1:
[----:B------:R-:W-:Y:S01]  /*07d0*/  UMOV UR24, 0xfefa39ef ;  /* 0xfefa39ef00187882 */ /* 0x000fe20000000000 */
[----:B------:R-:W-:Y:S01]  /*07e0*/  UMOV UR25, 0x3fe62e42 ;  /* 0x3fe62e4200197882 */ /* 0x000fe20000000000 */
[----:B------:R-:W-:Y:S01]  /*07f0*/  FSETP.GEU.AND P0, PT, |R9|, 4.1917929649353027344, PT ;  /* 0x4086232b0900780b */ /* 0x000fe20003f0e200 */
[----:B------:R-:W-:Y:S01]  /*0800*/  DFMA R6, R18, -UR24, R8 ;  /* 0x8000001812067c2b */ /* 0x000fe20008000008 */
[----:B------:R-:W-:Y:S01]  /*0810*/  UMOV UR24, 0x69ce2bdf ;  /* 0x69ce2bdf00187882 */ /* 0x000fe20000000000 */
[----:B------:R-:W-:-:S06]  /*0820*/  UMOV UR25, 0x3e5ade15 ;  /* 0x3e5ade1500197882 */ /* 0x000fcc0000000000 */
[----:B------:R-:W-:-:S08]  /*0830*/  DFMA R18, R18, -UR26, R6 ;  /* 0x8000001a12127c2b */ /* 0x000fd00008000006 */
[----:B------:R-:W-:-:S08]  /*0840*/  DFMA R4, R18, UR24, R4 ;  /* 0x0000001812047c2b */ /* 0x000fd00008000004 */
[----:B------:R-:W-:-:S08]  /*0850*/  DFMA R4, R18, R4, UR8 ;  /* 0x0000000812047e2b */ /* 0x000fd00008000004 */
        /* <DEDUP_REMOVED lines=8> */
[----:B------:R-:W-:-:S10]  /*08e0*/  DFMA R4, R18, R4, 1 ;  /* 0x3ff000001204742b */ /* 0x000fd40000000004 */
[----:B------:R-:W-:Y:S01]  /*08f0*/  LEA R7, R10, R5, 0x14 ;  /* 0x000000050a077211 */ /* 0x000fe200078ea0ff */
[----:B------:R-:W-:Y:S01]  /*0900*/  IMAD.MOV.U32 R6, RZ, RZ, R4 ;  /* 0x000000ffff067224 */ /* 0x000fe200078e0004 */
[----:B------:R-:W-:Y:S06]  /*0910*/  @!P0 BRA `(.L_x_2) ;  /* 0x0000000000348947 */ /* 0x000fec0003800000 */
        /* <DEDUP_REMOVED lines=13> */
.L_x_2:
[----:B------:R-:W-:-:S05]  /*09f0*/  VIADD R4, R0, UR6 ;  /* 0x0000000600047c36 */ /* 0x000fca0008000000 */
[----:B------:R-:W-:-:S04]  /*0a00*/  LOP3.LUT R4, R4, 0x1, RZ, 0xc0, !PT ;  /* 0x0000000104047812 */ /* 0x000fc800078ec0ff */
[----:B------:R-:W-:-:S13]  /*0a10*/  ISETP.NE.U32.AND P0, PT, R4, 0x1, PT ;  /* 0x000000010400780c */ /* 0x000fda0003f05070 */
[----:B------:R-:W-:Y:S05]  /*0a20*/  @!P0 EXIT ;  /* 0x000000000000894d */ /* 0x000fea0003800000 */
[----:B------:R-:W0:Y:S01]  /*0a30*/  LDC R5, c[0x0][0x374] ;  /* 0x0000dd00ff057b82 */ /* 0x000e220000000800 */
[----:B------:R-:W-:Y:S02]  /*0a40*/  ISETP.NE.AND P1, PT, R0, RZ, PT ;  /* 0x000000ff0000720c */ /* 0x000fe40003f25270 */
[----:B0-----:R-:W-:-:S04]  /*0a50*/  IADD3 R5, PT, PT, R5, -0x1, RZ ;  /* 0xffffffff05057810 */ /* 0x001fc80007ffe0ff */
[----:B------:R-:W-:-:S13]  /*0a60*/  ISETP.NE.AND P0, PT, R0, R5, PT ;  /* 0x000000050000720c */ /* 0x000fda0003f05270 */
[----:B------:R-:W-:Y:S05]  /*0a70*/  @P0 BRA P1, `(.L_x_3) ;  /* 0x0000000000340947 */ /* 0x000fea0000800000 */
[----:B------:R-:W0:Y:S08]  /*0a80*/  LDC R9, c[0x0][0x370] ;  /* 0x0000dc00ff097b82 */ /* 0x000e300000000800 */
[----:B------:R-:W1:Y:S08]  /*0a90*/  LDC.64 R2, c[0x0][0x388] ;  /* 0x0000e200ff027b82 */ /* 0x000e700000000a00 */
[----:B------:R-:W2:Y:S08]  /*0aa0*/  LDC.64 R6, c[0x0][0x380] ;  /* 0x0000e000ff067b82 */ /* 0x000eb00000000a00 */
[----:B------:R-:W3:Y:S01]  /*0ab0*/  LDC.64 R4, c[0x0][0x390] ;  /* 0x0000e400ff047b82 */ /* 0x000ee20000000a00 */
[----:B0-----:R-:W-:-:S04]  /*0ac0*/  IMAD R9, R0, R9, UR6 ;  /* 0x0000000600097e24 */ /* 0x001fc8000f8e0209 */
[----:B-1----:R-:W-:-:S05]  /*0ad0*/  IMAD.WIDE.U32 R2, R9, 0x8, R2 ;  /* 0x0000000809027825 */ /* 0x002fca00078e0002 */
[----:B------:R-:W-:Y:S01]  /*0ae0*/  STG.E.64 desc[UR4][R2.64], RZ ;  /* 0x000000ff02007986 */ /* 0x000fe2000c101b04 */
[----:B--2---:R-:W-:-:S05]  /*0af0*/  IMAD.WIDE.U32 R6, R9, 0x8, R6 ;  /* 0x0000000809067825 */ /* 0x004fca00078e0006 */
[----:B------:R-:W2:Y:S04]  /*0b00*/  LDG.E.64 R8, desc[UR4][R6.64] ;  /* 0x0000000406087981 */ /* 0x000ea8000c1e1b00 */
[----:B---3--:R-:W2:Y:S02]  /*0b10*/  LDG.E.64 R4, desc[UR4][R4.64] ;  /* 0x0000000404047981 */ /* 0x008ea4000c1e1b00 */
[----:B--2---:R-:W-:-:S07]  /*0b20*/  DFMA R8, RZ, R4, R8 ;  /* 0x00000004ff08722b */ /* 0x004fce0000000008 */
[----:B------:R-:W-:Y:S01]  /*0b30*/  STG.E.64 desc[UR4][R6.64], R8 ;  /* 0x0000000806007986 */ /* 0x000fe2000c101b04 */
[----:B------:R-:W-:Y:S05]  /*0b40*/  EXIT ;  /* 0x000000000000794d */ /* 0x000fea0003800000 */
.L_x_3:
[----:B------:R-:W-:Y:S01]  /*0b50*/  ISETP.GE.U32.AND P0, PT, R0, R5, PT ;  /* 0x000000050000720c */ /* 0x000fe20003f06070 */
[----:B-----5:R-:W-:Y:S02]  /*0b60*/  DMUL R16, R16, R12 ;  /* 0x0000000c10107228 */ /* 0x020fe40000000000 */
[----:B------:R-:W-:Y:S01]  /*0b70*/  DADD R4, -R6, R20 ;  /* 0x0000000006047229 */ /* 0x000fe20000000114 */
[----:B------:R-:W-:-:S07]  /*0b80*/  ISETP.NE.OR P1, PT, RZ, UR6, P0 ;  /* 0x00000006ff007c0c */ /* 0x000fce0008725670 */
[----:B------:R-:W-:-:S06]  /*0b90*/  DMUL R4, R16, R4 ;  /* 0x0000000410047228 */ /* 0x000fcc0000000000 */
[----:B------:R-:W-:Y:S05]  /*0ba0*/  @P1 BRA `(.L_x_4) ;  /* 0x0000000000801947 */ /* 0x000fea0003800000 */
[----:B------:R-:W0:Y:S08]  /*0bb0*/  LDC R17, c[0x0][0x370] ;  /* 0x0000dc00ff117b82 */ /* 0x000e300000000800 */
[----:B------:R-:W1:Y:S01]  /*0bc0*/  LDC.64 R10, c[0x0][0x380] ;  /* 0x0000e000ff0a7b82 */ /* 0x000e620000000a00 */
[----:B0-----:R-:W-:-:S04]  /*0bd0*/  IMAD R0, R0, R17, RZ ;  /* 0x0000001100007224 */ /* 0x001fc800078e02ff */
[C---:B------:R-:W-:Y:S02]  /*0be0*/  IMAD.IADD R13, R0.reuse, 0x1, R17 ;  /* 0x00000001000d7824 */ /* 0x040fe400078e0211 */
[----:B-1----:R-:W-:-:S05]  /*0bf0*/  IMAD.WIDE.U32 R6, R0, 0x8, R10 ;  /* 0x0000000800067825 */ /* 0x002fca00078e000a */
[----:B------:R-:W2:Y:S01]  /*0c00*/  LDG.E.64 R8, desc[UR4][R6.64] ;  /* 0x0000000406087981 */ /* 0x000ea2000c1e1b00 */
[----:B------:R-:W-:-:S04]  /*0c10*/  IMAD.WIDE.U32 R14, R13, 0x8, R10 ;  /* 0x000000080d0e7825 */ /* 0x000fc800078e000a */
[----:B------:R-:W-:Y:S02]  /*0c20*/  IMAD R17, R17, -0x2, R13 ;  /* 0xfffffffe11117824 */ /* 0x000fe400078e020d */
[----:B------:R-:W3:Y:S01]  /*0c30*/  LDG.E.64 R14, desc[UR4][R14.64] ;  /* 0x000000040e0e7981 */ /* 0x000ee2000c1e1b00 */
[----:B------:R-:W-:Y:S01]  /*0c40*/  IADD3 R13, PT, PT, R0, 0x1, RZ ;  /* 0x00000001000d7810 */ /* 0x000fe20007ffe0ff */
[----:B------:R-:W-:-:S04]  /*0c50*/  IMAD.WIDE.U32 R16, R17, 0x8, R10 ;  /* 0x0000000811107825 */ /* 0x000fc800078e000a */
[----:B------:R-:W-:Y:S02]  /*0c60*/  IMAD.WIDE.U32 R12, R13, 0x8, R10 ;  /* 0x000000080d0c7825 */ /* 0x000fe400078e000a */
[----:B------:R-:W4:Y:S04]  /*0c70*/  LDG.E.64 R16, desc[UR4][R16.64] ;  /* 0x0000000410107981 */ /* 0x000f28000c1e1b00 */
[----:B------:R-:W5:Y:S01]  /*0c80*/  LDG.E.64 R12, desc[UR4][R12.64] ;  /* 0x000000040c0c7981 */ /* 0x000f62000c1e1b00 */
[----:B------:R-:W-:-:S08]  /*0c90*/  DMUL R2, R2, R2 ;  /* 0x0000000202027228 */ /* 0x000fd00000000000 */
[----:B------:R-:W-:Y:S02]  /*0ca0*/  DMUL R2, R2, 0.25 ;  /* 0x3fd0000002027828 */ /* 0x000fe40000000000 */
[----:B--2---:R-:W-:-:S08]  /*0cb0*/  DADD R10, R8, R8 ;  /* 0x00000000080a7229 */ /* 0x004fd00000000008 */
[----:B---3--:R-:W-:Y:S01]  /*0cc0*/  DADD R10, R14, -R10 ;  /* 0x000000000e0a7229 */ /* 0x008fe2000000080a */
[----:B------:R-:W0:Y:S07]  /*0cd0*/  LDC.64 R14, c[0x0][0x390] ;  /* 0x0000e400ff0e7b82 */ /* 0x000e2e0000000a00 */
[----:B----4-:R-:W-:Y:S02]  /*0ce0*/  DADD R18, R10, R16 ;  /* 0x000000000a127229 */ /* 0x010fe40000000010 */
[----:B------:R-:W1:Y:S01]  /*0cf0*/  LDC.64 R10, c[0x0][0x388] ;  /* 0x0000e200ff0a7b82 */ /* 0x000e620000000a00 */
[----:B-----5:R-:W-:-:S05]  /*0d00*/  DADD R8, R12, -R8 ;  /* 0x000000000c087229 */ /* 0x020fca0000000808 */
[----:B------:R-:W-:-:S08]  /*0d10*/  DMUL R18, R18, 0.25 ;  /* 0x3fd0000012127828 */ /* 0x000fd00000000000 */
[----:B------:R-:W-:-:S08]  /*0d20*/  DFMA R8, R8, 0.25, R18 ;  /* 0x3fd000000808782b */ /* 0x000fd00000000012 */
[----:B------:R-:W-:Y:S01]  /*0d30*/  DFMA R2, -R4, R2, R8 ;  /* 0x000000020402722b */ /* 0x000fe20000000108 */
[----:B-1----:R-:W-:-:S06]  /*0d40*/  IMAD.WIDE.U32 R10, R0, 0x8, R10 ;  /* 0x00000008000a7825 */ /* 0x002fcc00078e000a */
[----:B------:R-:W-:Y:S04]  /*0d50*/  STG.E.64 desc[UR4][R10.64], R2 ;  /* 0x000000020a007986 */ /* 0x000fe8000c101b04 */
[----:B------:R-:W2:Y:S04]  /*0d60*/  LDG.E.64 R8, desc[UR4][R6.64] ;  /* 0x0000000406087981 */ /* 0x000ea8000c1e1b00 */
[----:B0-----:R-:W2:Y:S02]  /*0d70*/  LDG.E.64 R4, desc[UR4][R14.64] ;  /* 0x000000040e047981 */ /* 0x001ea4000c1e1b00 */
[----:B--2---:R-:W-:-:S07]  /*0d80*/  DFMA R4, R2, R4, R8 ;  /* 0x000000040204722b */ /* 0x004fce0000000008 */
[----:B------:R-:W-:Y:S01]  /*0d90*/  STG.E.64 desc[UR4][R6.64], R4 ;  /* 0x0000000406007986 */ /* 0x000fe2000c101b04 */
[----:B------:R-:W-:Y:S05]  /*0da0*/  EXIT ;  /* 0x000000000000794d */ /* 0x000fea0003800000 */
.L_x_4:
[----:B------:R-:W0:Y:S02]  /*0db0*/  LDC R9, c[0x0][0x370] ;  /* 0x0000dc00ff097b82 */ /* 0x000e240000000800 */
[----:B0-----:R-:W-:-:S05]  /*0dc0*/  VIADD R6, R9, 0xffffffff ;  /* 0xffffffff09067836 */ /* 0x001fca0000000000 */
[----:B------:R-:W-:-:S13]  /*0dd0*/  ISETP.NE.OR P1, PT, R6, UR6, P0 ;  /* 0x0000000606007c0c */ /* 0x000fda0008725670 */
[----:B------:R-:W-:Y:S05]  /*0de0*/  @P1 BRA `(.L_x_5) ;  /* 0x0000000000841947 */ /* 0x000fea0003800000 */
[----:B------:R-:W0:Y:S01]  /*0df0*/  LDC.64 R12, c[0x0][0x380] ;  /* 0x0000e000ff0c7b82 */ /* 0x000e220000000a00 */
[CC--:B------:R-:W-:Y:S02]  /*0e00*/  IMAD R8, R0.reuse, R9.reuse, UR6 ;  /* 0x0000000600087e24 */ /* 0x0c0fe4000f8e0209 */
[----:B------:R-:W-:-:S03]  /*0e10*/  IMAD R0, R0, R9, R9 ;  /* 0x0000000900007224 */ /* 0x000fc600078e0209 */
[----:B------:R-:W-:Y:S01]  /*0e20*/  IADD3 R17, PT, PT, R8, R9, RZ ;  /* 0x0000000908117210 */ /* 0x000fe20007ffe0ff */
[----:B------:R-:W-:-:S04]  /*0e30*/  IMAD R0, R9, -0x2, R0 ;  /* 0xfffffffe09007824 */ /* 0x000fc800078e0200 */
[----:B------:R-:W-:Y:S02]  /*0e40*/  VIADD R19, R0, UR6 ;  /* 0x0000000600137c36 */ /* 0x000fe40008000000 */
[----:B0-----:R-:W-:-:S05]  /*0e50*/  IMAD.WIDE.U32 R6, R8, 0x8, R12 ;  /* 0x0000000808067825 */ /* 0x001fca00078e000c */
[----:B------:R-:W2:Y:S01]  /*0e60*/  LDG.E.64 R10, desc[UR4][R6.64] ;  /* 0x00000004060a7981 */ /* 0x000ea2000c1e1b00 */
[----:B------:R-:W-:Y:S01]  /*0e70*/  IMAD.WIDE.U32 R16, R17, 0x8, R12 ;  /* 0x0000000811107825 */ /* 0x000fe200078e000c */
[----:B------:R-:W-:-:S03]  /*0e80*/  IADD3 R15, PT, PT, R8, -0x1, RZ ;  /* 0xffffffff080f7810 */ /* 0x000fc60007ffe0ff */
[--C-:B------:R-:W-:Y:S02]  /*0e90*/  IMAD.WIDE.U32 R18, R19, 0x8, R12.reuse ;  /* 0x0000000813127825 */ /* 0x100fe400078e000c */
[----:B------:R-:W3:Y:S02]  /*0ea0*/  LDG.E.64 R16, desc[UR4][R16.64] ;  /* 0x0000000410107981 */ /* 0x000ee4000c1e1b00 */
[----:B------:R-:W-:Y:S02]  /*0eb0*/  IMAD.WIDE.U32 R14, R15, 0x8, R12 ;  /* 0x000000080f0e7825 */ /* 0x000fe400078e000c */
[----:B------:R-:W4:Y:S04]  /*0ec0*/  LDG.E.64 R18, desc[UR4][R18.64] ;  /* 0x0000000412127981 */ /* 0x000f28000c1e1b00 */
[----:B------:R-:W5:Y:S01]  /*0ed0*/  LDG.E.64 R14, desc[UR4][R14.64] ;  /* 0x000000040e0e7981 */ /* 0x000f62000c1e1b00 */
[----:B------:R-:W-:-:S08]  /*0ee0*/  DMUL R2, R2, R2 ;  /* 0x0000000202027228 */ /* 0x000fd00000000000 */
[----:B------:R-:W-:Y:S02]  /*0ef0*/  DMUL R2, R2, 0.25 ;  /* 0x3fd0000002027828 */ /* 0x000fe40000000000 */
[----:B--2---:R-:W-:-:S08]  /*0f00*/  DADD R12, R10, R10 ;  /* 0x000000000a0c7229 */ /* 0x004fd0000000000a */
[----:B---3--:R-:W-:Y:S01]  /*0f10*/  DADD R12, R16, -R12 ;  /* 0x00000000100c7229 */ /* 0x008fe2000000080c */
[----:B------:R-:W0:Y:S01]  /*0f20*/  LDC.64 R16, c[0x0][0x390] ;  /* 0x0000e400ff107b82 */ /* 0x000e220000000a00 */
[----:B-----5:R-:W-:-:S06]  /*0f30*/  DADD R10, R14, -R10 ;  /* 0x000000000e0a7229 */ /* 0x020fcc000000080a */
[----:B----4-:R-:W-:Y:S02]  /*0f40*/  DADD R20, R12, R18 ;  /* 0x000000000c147229 */ /* 0x010fe40000000012 */
[----:B------:R-:W1:Y:S06]  /*0f50*/  LDC.64 R12, c[0x0][0x388] ;  /* 0x0000e200ff0c7b82 */ /* 0x000e6c0000000a00 */
        /* <DEDUP_REMOVED lines=10> */
.L_x_5:
[----:B------:R-:W-:-:S04]  /*1000*/  ISETP.LE.U32.OR P0, PT, R6, UR6, P0 ;  /* 0x0000000606007c0c */ /* 0x000fc80008703470 */
[----:B------:R-:W-:-:S13]  /*1010*/  ISETP.EQ.OR P0, PT, RZ, UR6, P0 ;  /* 0x00000006ff007c0c */ /* 0x000fda0008702670 */
[----:B------:R-:W-:Y:S05]  /*1020*/  @P0 EXIT ;  /* 0x000000000000094d */ /* 0x000fea0003800000 */
[----:B------:R-:W0:Y:S01]  /*1030*/  LDC.64 R18, c[0x0][0x380] ;  /* 0x0000e000ff127b82 */ /* 0x000e220000000a00 */
[CC--:B------:R-:W-:Y:S02]  /*1040*/  IMAD R8, R0.reuse, R9.reuse, UR6 ;  /* 0x0000000600087e24 */ /* 0x0c0fe4000f8e0209 */
[--C-:B------:R-:W-:Y:S02]  /*1050*/  IMAD R0, R0, R9, R9.reuse ;  /* 0x0000000900007224 */ /* 0x100fe400078e0209 */
[C---:B------:R-:W-:Y:S02]  /*1060*/  IMAD.IADD R23, R8.reuse, 0x1, R9 ;  /* 0x0000000108177824 */ /* 0x040fe400078e0209 */
[----:B------:R-:W-:Y:S01]  /*1070*/  IMAD R0, R9, -0x2, R0 ;  /* 0xfffffffe09007824 */ /* 0x000fe200078e0200 */
[----:B------:R-:W-:-:S03]  /*1080*/  IADD3 R21, PT, PT, R8, -0x1, RZ ;  /* 0xffffffff08157810 */ /* 0x000fc60007ffe0ff */
[----:B------:R-:W-:Y:S02]  /*1090*/  VIADD R17, R0, UR6 ;  /* 0x0000000600117c36 */ /* 0x000fe40008000000 */
[----:B0-----:R-:W-:-:S05]  /*10a0*/  IMAD.WIDE.U32 R6, R8, 0x8, R18 ;  /* 0x0000000808067825 */ /* 0x001fca00078e0012 */
[----:B------:R-:W2:Y:S01]  /*10b0*/  LDG.E.64 R10, desc[UR4][R6.64] ;  /* 0x00000004060a7981 */ /* 0x000ea2000c1e1b00 */
[----:B------:R-:W-:-:S05]  /*10c0*/  IMAD.WIDE.U32 R22, R23, 0x8, R18 ;  /* 0x0000000817167825 */ /* 0x000fca00078e0012 */
[----:B------:R-:W3:Y:S01]  /*10d0*/  LDG.E.64 R12, desc[UR4][R22.64] ;  /* 0x00000004160c7981 */ /* 0x000ee2000c1e1b00 */
[----:B------:R-:W-:Y:S01]  /*10e0*/  IMAD.WIDE.U32 R16, R17, 0x8, R18 ;  /* 0x0000000811107825 */ /* 0x000fe200078e0012 */
[----:B------:R-:W-:-:S03]  /*10f0*/  IADD3 R9, PT, PT, R8, 0x1, RZ ;  /* 0x0000000108097810 */ /* 0x000fc60007ffe0ff */
[--C-:B------:R-:W-:Y:S02]  /*1100*/  IMAD.WIDE.U32 R20, R21, 0x8, R18.reuse ;  /* 0x0000000815147825 */ /* 0x100fe400078e0012 */
[----:B------:R-:W4:Y:S02]  /*1110*/  LDG.E.64 R16, desc[UR4][R16.64] ;  /* 0x0000000410107981 */ /* 0x000f24000c1e1b00 */
[----:B------:R-:W-:Y:S02]  /*1120*/  IMAD.WIDE.U32 R18, R9, 0x8, R18 ;  /* 0x0000000809127825 */ /* 0x000fe400078e0012 */
[----:B------:R-:W5:Y:S04]  /*1130*/  LDG.E.64 R14, desc[UR4][R20.64] ;  /* 0x00000004140e7981 */ /* 0x000f68000c1e1b00 */
[----:B------:R-:W5:Y:S01]  /*1140*/  LDG.E.64 R18, desc[UR4][R18.64] ;  /* 0x0000000412127981 */ /* 0x000f62000c1e1b00 */
[----:B------:R-:W-:-:S08]  /*1150*/  DMUL R2, R2, R2 ;  /* 0x0000000202027228 */ /* 0x000fd00000000000 */
[----:B------:R-:W-:Y:S02]  /*1160*/  DMUL R2, R2, 0.25 ;  /* 0x3fd0000002027828 */ /* 0x000fe40000000000 */
[----:B--2---:R-:W-:-:S08]  /*1170*/  DADD R10, R10, R10 ;  /* 0x000000000a0a7229 */ /* 0x004fd0000000000a */
[----:B---3--:R-:W-:-:S08]  /*1180*/  DADD R12, -R10, R12 ;  /* 0x000000000a0c7229 */ /* 0x008fd0000000010c */
[----:B----4-:R-:W-:Y:S02]  /*1190*/  DADD R12, R12, R16 ;  /* 0x000000000c0c7229 */ /* 0x010fe40000000010 */
[----:B-----5:R-:W-:Y:S01]  /*11a0*/  DADD R14, R14, -R10 ;  /* 0x000000000e0e7229 */ /* 0x020fe2000000080a */
[----:B------:R-:W0:Y:S05]  /*11b0*/  LDC.64 R10, c[0x0][0x388] ;  /* 0x0000e200ff0a7b82 */ /* 0x000e2a0000000a00 */
[----:B------:R-:W-:Y:S02]  /*11c0*/  DMUL R12, R12, 0.25 ;  /* 0x3fd000000c0c7828 */ /* 0x000fe40000000000 */
[----:B------:R-:W-:Y:S01]  /*11d0*/  DADD R14, R14, R18 ;  /* 0x000000000e0e7229 */ /* 0x000fe20000000012 */
[----:B------:R-:W1:Y:S07]  /*11e0*/  LDC.64 R16, c[0x0][0x390] ;  /* 0x0000e400ff107b82 */ /* 0x000e6e0000000a00 */
[----:B------:R-:W-:-:S08]  /*11f0*/  DFMA R12, R14, 0.25, R12 ;  /* 0x3fd000000e0c782b */ /* 0x000fd0000000000c */
[----:B------:R-:W-:Y:S01]  /*1200*/  DFMA R12, -R4, R2, R12 ;  /* 0x00000002040c722b */ /* 0x000fe2000000010c */
[----:B0-----:R-:W-:-:S06]  /*1210*/  IMAD.WIDE.U32 R10, R8, 0x8, R10 ;  /* 0x00000008080a7825 */ /* 0x001fcc00078e000a */
[----:B------:R-:W-:Y:S04]  /*1220*/  STG.E.64 desc[UR4][R10.64], R12 ;  /* 0x0000000c0a007986 */ /* 0x000fe8000c101b04 */
[----:B------:R-:W2:Y:S04]  /*1230*/  LDG.E.64 R4, desc[UR4][R6.64] ;  /* 0x0000000406047981 */ /* 0x000ea8000c1e1b00 */
[----:B-1----:R-:W2:Y:S02]  /*1240*/  LDG.E.64 R2, desc[UR4][R16.64] ;  /* 0x0000000410027981 */ /* 0x002ea4000c1e1b00 */
[----:B--2---:R-:W-:-:S07]  /*1250*/  DFMA R2, R12, R2, R4 ;  /* 0x000000020c02722b */ /* 0x004fce0000000004 */
[----:B------:R-:W-:Y:S01]  /*1260*/  STG.E.64 desc[UR4][R6.64], R2 ;  /* 0x0000000206007986 */ /* 0x000fe2000c101b04 */
[----:B------:R-:W-:Y:S05]  /*1270*/  EXIT ;  /* 0x000000000000794d */ /* 0x000fea0003800000 */
.L_x_6:
[----:B------:R-:W-:-:S00]  /*1280*/  BRA `(.L_x_6) ;  /* 0xfffffffc00fc7947 */ /* 0x000fc0000383ffff */
[----:B------:R-:W-:-:S00]  /*1290*/  NOP ;  /* 0x0000000000007918 */ /* 0x000fc00000000000 */
        /* <DEDUP_REMOVED lines=14> */
.L_x_25:


//--------------------- .text._Z12SOR_update_rPdS_S_S_S_S_ --------------------------
	.section	.text._Z12SOR_update_rPdS_S_S_S_S_,"ax",@progbits
	.align	128
        .global         _Z12SOR_update_rPdS_S_S_S_S_
        .type           _Z12SOR_update_rPdS_S_S_S_S_,@function
        .size           _Z12SOR_update_rPdS_S_S_S_S_,(.L_x_26 - _Z12SOR_update_rPdS_S_S_S_S_)
        .other          _Z12SOR_update_rPdS_S_S_S_S_,@"STO_CUDA_ENTRY STV_DEFAULT"
_Z12SOR_update_rPdS_S_S_S_S_:
.text._Z12SOR_update_rPdS_S_S_S_S_:
        /* <DEDUP_REMOVED lines=82> */
.L_x_7:
        /* <DEDUP_REMOVED lines=43> */
.L_x_8:
        /* <DEDUP_REMOVED lines=34> */
.L_x_9:
[----:B------:R-:W-:-:S05]  /*09f0*/  VIADD R4, R0, UR6 ;  /* 0x0000000600047c36 */ /* 0x000fca0008000000 */
[----:B------:R-:W-:-:S04]  /*0a00*/  LOP3.LUT R4, R4, 0x1, RZ, 0xc0, !PT ;  /* 0x0000000104047812 */ /* 0x000fc800078ec0ff */
[----:B------:R-:W-:-:S13]  /*0a10*/  ISETP.NE.U32.AND P0, PT, R4, 0x1, PT ;  /* 0x000000010400780c */ /* 0x000fda0003f05070 */
[----:B------:R-:W-:Y:S05]  /*0a20*/  @P0 EXIT ;  /* 0x000000000000094d */ /* 0x000fea0003800000 */
        /* <DEDUP_REMOVED lines=18> */
.L_x_10:
        /* <DEDUP_REMOVED lines=38> */
.L_x_11:
        /* <DEDUP_REMOVED lines=37> */
.L_x_12:
        /* <DEDUP_REMOVED lines=40> */
.L_x_13:
        /* <DEDUP_REMOVED lines=16> */
.L_x_26:


//--------------------- .text._Z10SOR_updatePdS_S_S_S_S_ --------------------------
	.section	.text._Z10SOR_updatePdS_S_S_S_S_,"ax",@progbits
	.align	128
        .global         _Z10SOR_updatePdS_S_S_S_S_
        .type           _Z10SOR_updatePdS_S_S_S_S_,@function
        .size           _Z10SOR_updatePdS_S_S_S_S_,(.L_x_27 - _Z10SOR_updatePdS_S_S_S_S_)
        .other          _Z10SOR_updatePdS_S_S_S_S_,@"STO_CUDA_ENTRY STV_DEFAULT"
_Z10SOR_updatePdS_S_S_S_S_:
.text._Z10SOR_updatePdS_S_S_S_S_:
[----:B------:R-:W-:Y:S08]  /*0000*/  LDC R1, c[0x0][0x37c] ;  /* 0x0000df00ff017b82 */ /* 0x000ff00000000800 */
[----:B------:R-:W0:Y:S01]  /*0010*/  LDC.64 R8, c[0x0][0x3a8] ;  /* 0x0000ea00ff087b82 */ /* 0x000e220000000a00 */
[----:B------:R-:W0:Y:S07]  /*0020*/  LDCU.64 UR4, c[0x0][0x358] ;  /* 0x00006b00ff0477ac */ /* 0x000e2e0008000a00 */
[----:B------:R-:W1:Y:S01]  /*0030*/  LDC.64 R2, c[0x0][0x3a0] ;  /* 0x0000e800ff027b82 */ /* 0x000e620000000a00 */
[----:B0-----:R-:W2:Y:S04]  /*0040*/  LDG.E.64 R8, desc[UR4][R8.64] ;  /* 0x0000000408087981 */ /* 0x001ea8000c1e1b00 */
[----:B-1----:R-:W3:Y:S03]  /*0050*/  LDG.E.64 R2, desc[UR4][R2.64] ;  /* 0x0000000402027981 */ /* 0x002ee6000c1e1b00 */
[----:B------:R-:W0:Y:S01]  /*0060*/  LDC.64 R4, c[0x0][0x398] ;  /* 0x0000e600ff047b82 */ /* 0x000e220000000a00 */
[----:B------:R-:W1:Y:S01]  /*0070*/  S2R R0, SR_CTAID.Y ;  /* 0x0000000000007919 */ /* 0x000e620000002600 */
        /* <DEDUP_REMOVED lines=18> */
[----:B0-----:R-:W5:Y:S01]  /*01a0*/  LDG.E.64 R4, desc[UR4][R4.64] ;  /* 0x0000000404047981 */ /* 0x001f62000c1e1b00 */
[----:B-1----:R-:W3:Y:S01]  /*01b0*/  I2F.F64.U32 R6, R0 ;  /* 0x0000000000067312 */ /* 0x002ee20000201800 */
[----:B--2---:R-:W-:-:S02]  /*01c0*/  DMUL R12, R8, -R8 ;  /* 0x80000008080c7228 */ /* 0x004fc40000000000 */
[----:B---3--:R-:W-:-:S08]  /*01d0*/  DFMA R6, R2, R6, -1 ;  /* 0xbff000000206742b */ /* 0x008fd00000000006 */
[----:B------:R-:W-:-:S08]  /*01e0*/  DMUL R10, R6, R12 ;  /* 0x0000000c060a7228 */ /* 0x000fd00000000000 */
[----:B------:R-:W-:Y:S01]  /*01f0*/  DMUL R6, R6, R10 ;  /* 0x0000000a06067228 */ /* 0x000fe20000000000 */
[----:B------:R-:W-:Y:S01]  /*0200*/  HFMA2 R11, -RZ, RZ, 1.9912109375, 0.00128841400146484375 ;  /* 0x3ff71547ff0b7431 */ /* 0x000fe200000001ff */
[----:B------:R-:W-:-:S06]  /*0210*/  MOV R10, 0x652b82fe ;  /* 0x652b82fe000a7802 */ /* 0x000fcc0000000f00 */
        /* <DEDUP_REMOVED lines=8> */
[----:B------:R-:W-:Y:S01]  /*02a0*/  IMAD.MOV.U32 R10, RZ, RZ, -0x35dec16 ;  /* 0xfca213eaff0a7424 */ /* 0x000fe200078e00ff */
[----:B------:R-:W-:Y:S01]  /*02b0*/  MOV R11, 0x3e928af3 ;  /* 0x3e928af3000b7802 */ /* 0x000fe20000000f00 */
[----:B------:R-:W-:-:S05]  /*02c0*/  UMOV UR7, 0x3e5ade15 ;  /* 0x3e5ade1500077882 */ /* 0x000fca0000000000 */
[C---:B------:R-:W-:Y:S01]  /*02d0*/  DFMA R14, R16.reuse, UR6, R10 ;  /* 0x00000006100e7c2b */ /* 0x040fe2000800000a */
[----:B------:R-:W0:Y:S07]  /*02e0*/  S2UR UR6, SR_CTAID.X ;  /* 0x00000000000679c3 */ /* 0x000e2e0000002500 */
[----:B------:R-:W-:-:S08]  /*02f0*/  DFMA R14, R16, R14, UR8 ;  /* 0x00000008100e7e2b */ /* 0x000fd0000800000e */
[----:B------:R-:W-:-:S08]  /*0300*/  DFMA R14, R16, R14, UR10 ;  /* 0x0000000a100e7e2b */ /* 0x000fd0000800000e */
[----:B------:R-:W-:-:S08]  /*0310*/  DFMA R14, R16, R14, UR12 ;  /* 0x0000000c100e7e2b */ /* 0x000fd0000800000e */
[C---:B------:R-:W-:Y:S02]  /*0320*/  DFMA R18, R16.reuse, R14, UR14 ;  /* 0x0000000e10127e2b */ /* 0x040fe4000800000e */
[----:B0-----:R-:W0:Y:S06]  /*0330*/  I2F.F64.U32 R14, UR6 ;  /* 0x00000006000e7d12 */ /* 0x001e2c0008201800 */
[----:B------:R-:W-:-:S08]  /*0340*/  DFMA R18, R16, R18, UR16 ;  /* 0x0000001010127e2b */ /* 0x000fd00008000012 */
[----:B------:R-:W-:Y:S02]  /*0350*/  DFMA R18, R16, R18, UR18 ;  /* 0x0000001210127e2b */ /* 0x000fe40008000012 */
[----:B0-----:R-:W-:-:S06]  /*0360*/  DFMA R14, R14, R2, -2 ;  /* 0xc00000000e0e742b */ /* 0x001fcc0000000002 */
[----:B------:R-:W-:Y:S02]  /*0370*/  DFMA R20, R16, R18, UR20 ;  /* 0x0000001410147e2b */ /* 0x000fe40008000012 */
[C---:B------:R-:W-:Y:S02]  /*0380*/  DADD R18, R14.reuse, -1 ;  /* 0xbff000000e127429 */ /* 0x040fe40000000000 */
[----:B------:R-:W-:-:S04]  /*0390*/  DADD R14, R14, 1 ;  /* 0x3ff000000e0e7429 */ /* 0x000fc80000000000 */
[----:B------:R-:W-:Y:S02]  /*03a0*/  DFMA R20, R16, R20, UR22 ;  /* 0x0000001610147e2b */ /* 0x000fe40008000014 */
[C---:B------:R-:W-:Y:S02]  /*03b0*/  DMUL R24, R12.reuse, R18 ;  /* 0x000000120c187228 */ /* 0x040fe40000000000 */
[----:B------:R-:W-:-:S04]  /*03c0*/  DMUL R22, R12, R14 ;  /* 0x0000000e0c167228 */ /* 0x000fc80000000000 */
[----:B------:R-:W-:Y:S02]  /*03d0*/  DFMA R20, R16, R20, 1 ;  /* 0x3ff000001014742b */ /* 0x000fe40000000014 */
[----:B------:R-:W-:Y:S01]  /*03e0*/  DMUL R12, R18, R24 ;  /* 0x00000018120c7228 */ /* 0x000fe20000000000 */
[----:B------:R-:W-:Y:S01]  /*03f0*/  MOV R18, 0x652b82fe ;  /* 0x652b82fe00127802 */ /* 0x000fe20000000f00 */
[----:B------:R-:W-:Y:S01]  /*0400*/  IMAD.MOV.U32 R19, RZ, RZ, 0x3ff71547 ;  /* 0x3ff71547ff137424 */ /* 0x000fe200078e00ff */
[----:B------:R-:W-:-:S03]  /*0410*/  DMUL R14, R14, R22 ;  /* 0x000000160e0e7228 */ /* 0x000fc60000000000 */
[----:B------:R-:W-:Y:S02]  /*0420*/  DFMA R24, R16, R20, 1 ;  /* 0x3ff000001018742b */ /* 0x000fe40000000014 */
[----:B------:R-:W-:-:S03]  /*0430*/  DFMA R20, R12, R18, 6.75539944105574400000e+15 ;  /* 0x433800000c14742b */ /* 0x000fc60000000012 */
[----:B------:R-:W-:-:S05]  /*0440*/  DFMA R18, R14, R18, 6.75539944105574400000e+15 ;  /* 0x433800000e12742b */ /* 0x000fca0000000012 */
[----:B------:R-:W-:Y:S01]  /*0450*/  LEA R17, R8, R25, 0x14 ;  /* 0x0000001908117211 */ /* 0x000fe200078ea0ff */
[----:B------:R-:W-:Y:S01]  /*0460*/  DADD R22, R20, -6.75539944105574400000e+15 ;  /* 0xc338000014167429 */ /* 0x000fe20000000000 */
[----:B------:R-:W-:Y:S01]  /*0470*/  MOV R16, R24 ;  /* 0x0000001800107202 */ /* 0x000fe20000000f00 */
[----:B------:R-:W-:Y:S09]  /*0480*/  @!P0 BRA `(.L_x_14) ;  /* 0x0000000000348947 */ /* 0x000ff20003800000 */
[----:B------:R-:W-:Y:S01]  /*0490*/  FSETP.GEU.AND P1, PT, |R7|, 4.2275390625, PT ;  /* 0x408748000700780b */ /* 0x000fe20003f2e200 */
[C---:B------:R-:W-:Y:S02]  /*04a0*/  DADD R16, R6.reuse, +INF ;  /* 0x7ff0000006107429 */ /* 0x040fe40000000000 */
[----:B------:R-:W-:-:S08]  /*04b0*/  DSETP.GEU.AND P0, PT, R6, RZ, PT ;  /* 0x000000ff0600722a */ /* 0x000fd00003f0e000 */
[----:B------:R-:W-:Y:S02]  /*04c0*/  FSEL R16, R16, RZ, P0 ;  /* 0x000000ff10107208 */ /* 0x000fe40000000000 */
[----:B------:R-:W-:Y:S01]  /*04d0*/  FSEL R17, R17, RZ, P0 ;  /* 0x000000ff11117208 */ /* 0x000fe20000000000 */
[----:B------:R-:W-:Y:S06]  /*04e0*/  @P1 BRA `(.L_x_14) ;  /* 0x00000000001c1947 */ /* 0x000fec0003800000 */
[----:B------:R-:W-:Y:S02]  /*04f0*/  LEA.HI R6, R8, R8, RZ, 0x1 ;  /* 0x0000000808067211 */ /* 0x000fe400078f08ff */
[----:B------:R-:W-:Y:S02]  /*0500*/  MOV R16, RZ ;  /* 0x000000ff00107202 */ /* 0x000fe40000000f00 */
[----:B------:R-:W-:-:S04]  /*0510*/  SHF.R.S32.HI R7, RZ, 0x1, R6 ;  /* 0x00000001ff077819 */ /* 0x000fc80000011406 */
[----:B------:R-:W-:Y:S01]  /*0520*/  LEA R25, R7, R25, 0x14 ;  /* 0x0000001907197211 */ /* 0x000fe200078ea0ff */
[----:B------:R-:W-:-:S05]  /*0530*/  IMAD.IADD R8, R8, 0x1, -R7 ;  /* 0x0000000108087824 */ /* 0x000fca00078e0a07 */
[----:B------:R-:W-:-:S06]  /*0540*/  LEA R17, R8, 0x3ff00000, 0x14 ;  /* 0x3ff0000008117811 */ /* 0x000fcc00078ea0ff */
[----:B------:R-:W-:-:S11]  /*0550*/  DMUL R16, R24, R16 ;  /* 0x0000001018107228 */ /* 0x000fd60000000000 */
.L_x_14:
[----:B------:R-:W-:Y:S01]  /*0560*/  DADD R8, R18, -6.75539944105574400000e+15 ;  /* 0xc338000012087429 */ /* 0x000fe20000000000 */
[----:B------:R-:W-:Y:S01]  /*0570*/  UMOV UR24, 0xfefa39ef ;  /* 0xfefa39ef00187882 */ /* 0x000fe20000000000 */
[----:B------:R-:W-:Y:S01]  /*0580*/  UMOV UR25, 0x3fe62e42 ;  /* 0x3fe62e4200197882 */ /* 0x000fe20000000000 */
[----:B------:R-:W-:Y:S01]  /*0590*/  FSETP.GEU.AND P1, PT, |R13|, 4.1917929649353027344, PT ;  /* 0x4086232b0d00780b */ /* 0x000fe20003f2e200 */
[----:B------:R-:W-:Y:S01]  /*05a0*/  DFMA R6, R22, -UR24, R12 ;  /* 0x8000001816067c2b */ /* 0x000fe2000800000c */
[----:B------:R-:W-:Y:S01]  /*05b0*/  FSETP.GEU.AND P0, PT, |R15|, 4.1917929649353027344, PT ;  /* 0x4086232b0f00780b */ /* 0x000fe20003f0e200 */
[----:B-----5:R-:W-:Y:S02]  /*05c0*/  DMUL R4, R4, R16 ;  /* 0x0000001004047228 */ /* 0x020fe40000000000 */
[----:B------:R-:W-:Y:S01]  /*05d0*/  DFMA R24, R8, -UR24, R14 ;  /* 0x8000001808187c2b */ /* 0x000fe2000800000e */
[----:B------:R-:W-:Y:S01]  /*05e0*/  UMOV UR24, 0x3b39803f ;  /* 0x3b39803f00187882 */ /* 0x000fe20000000000 */
[----:B------:R-:W-:-:S02]  /*05f0*/  UMOV UR25, 0x3c7abc9e ;  /* 0x3c7abc9e00197882 */ /* 0x000fc40000000000 */
[----:B------:R-:W-:-:S04]  /*0600*/  DFMA R22, R22, -UR24, R6 ;  /* 0x8000001816167c2b */ /* 0x000fc80008000006 */
[----:B------:R-:W-:Y:S01]  /*0610*/  DFMA R6, R8, -UR24, R24 ;  /* 0x8000001808067c2b */ /* 0x000fe20008000018 */
[----:B------:R-:W-:Y:S01]  /*0620*/  UMOV UR24, 0x69ce2bdf ;  /* 0x69ce2bdf00187882 */ /* 0x000fe20000000000 */
[----:B------:R-:W-:Y:S02]  /*0630*/  UMOV UR25, 0x3e5ade15 ;  /* 0x3e5ade1500197882 */ /* 0x000fe40000000000 */
[----:B------:R-:W-:-:S04]  /*0640*/  DFMA R8, R22, UR24, R10 ;  /* 0x0000001816087c2b */ /* 0x000fc8000800000a */
[----:B------:R-:W-:-:S04]  /*0650*/  DFMA R10, R6, UR24, R10 ;  /* 0x00000018060a7c2b */ /* 0x000fc8000800000a */
[----:B------:R-:W-:-:S04]  /*0660*/  DFMA R8, R22, R8, UR8 ;  /* 0x0000000816087e2b */ /* 0x000fc80008000008 */
        /* <DEDUP_REMOVED lines=15> */
[----:B------:R-:W-:-:S04]  /*0760*/  DFMA R8, R22, R8, 1 ;  /* 0x3ff000001608742b */ /* 0x000fc80000000008 */
[----:B------:R-:W-:-:S04]  /*0770*/  DFMA R10, R6, R10, 1 ;  /* 0x3ff00000060a742b */ /* 0x000fc8000000000a */
[----:B------:R-:W-:-:S04]  /*0780*/  DFMA R22, R22, R8, 1 ;  /* 0x3ff000001616742b */ /* 0x000fc80000000008 */
[----:B------:R-:W-:-:S06]  /*0790*/  DFMA R6, R6, R10, 1 ;  /* 0x3ff000000606742b */ /* 0x000fcc000000000a */
[----:B------:R-:W-:Y:S01]  /*07a0*/  IMAD R9, R20, 0x100000, R23 ;  /* 0x0010000014097824 */ /* 0x000fe200078e0217 */
[----:B------:R-:W-:-:S03]  /*07b0*/  MOV R8, R22 ;  /* 0x0000001600087202 */ /* 0x000fc60000000f00 */
[----:B------:R-:W-:Y:S01]  /*07c0*/  LEA R11, R18, R7, 0x14 ;  /* 0x00000007120b7211 */ /* 0x000fe200078ea0ff */
        /* <DEDUP_REMOVED lines=9> */
[----:B------:R-:W-:Y:S01]  /*0860*/  LEA R23, R9, R23, 0x14 ;  /* 0x0000001709177211 */ /* 0x000fe200078ea0ff */
[----:B------:R-:W-:-:S05]  /*0870*/  IMAD.IADD R8, R20, 0x1, -R9 ;  /* 0x0000000114087824 */ /* 0x000fca00078e0a09 */
[----:B------:R-:W-:Y:S02]  /*0880*/  LEA R9, R8, 0x3ff00000, 0x14 ;  /* 0x3ff0000008097811 */ /* 0x000fe400078ea0ff */
[----:B------:R-:W-:-:S06]  /*0890*/  MOV R8, RZ ;  /* 0x000000ff00087202 */ /* 0x000fcc0000000f00 */
[----:B------:R-:W-:-:S11]  /*08a0*/  DMUL R8, R22, R8 ;  /* 0x0000000816087228 */ /* 0x000fd60000000000 */
.L_x_15:
[----:B------:R-:W-:Y:S01]  /*08b0*/  VIADD R12, R0, UR6 ;  /* 0x00000006000c7c36 */ /* 0x000fe20008000000 */
        /* <DEDUP_REMOVED lines=15> */
.L_x_16:
[----:B------:R-:W-:Y:S01]  /*09b0*/  LOP3.LUT R6, R12, 0x1, RZ, 0xc0, !PT ;  /* 0x000000010c067812 */ /* 0x000fe200078ec0ff */
[----:B------:R-:W-:-:S03]  /*09c0*/  DADD R10, -R10, R8 ;  /* 0x000000000a0a7229 */ /* 0x000fc60000000108 */
[----:B------:R-:W-:-:S05]  /*09d0*/  ISETP.NE.U32.AND P0, PT, R6, 0x1, PT ;  /* 0x000000010600780c */ /* 0x000fca0003f05070 */
[----:B------:R-:W-:-:S08]  /*09e0*/  DMUL R4, R4, R10 ;  /* 0x0000000a04047228 */ /* 0x000fd00000000000 */
[----:B------:R-:W-:Y:S05]  /*09f0*/  @!P0 BRA `(.L_x_17) ;  /* 0x0000000800048947 */ /* 0x000fea0003800000 */
        /* <DEDUP_REMOVED lines=11> */
[----:B------:R0:W-:Y:S01]  /*0ab0*/  STG.E.64 desc[UR4][R2.64], RZ ;  /* 0x000000ff02007986 */ /* 0x0001e2000c101b04 */
[----:B--2---:R-:W-:-:S05]  /*0ac0*/  IMAD.WIDE.U32 R10, R7, 0x8, R10 ;  /* 0x00000008070a7825 */ /* 0x004fca00078e000a */
[----:B------:R-:W2:Y:S04]  /*0ad0*/  LDG.E.64 R12, desc[UR4][R10.64] ;  /* 0x000000040a0c7981 */ /* 0x000ea8000c1e1b00 */
[----:B---3--:R-:W2:Y:S02]  /*0ae0*/  LDG.E.64 R8, desc[UR4][R8.64] ;  /* 0x0000000408087981 */ /* 0x008ea4000c1e1b00 */
[----:B--2---:R-:W-:-:S07]  /*0af0*/  DFMA R12, RZ, R8, R12 ;  /* 0x00000008ff0c722b */ /* 0x004fce000000000c */
[----:B------:R0:W-:Y:S01]  /*0b00*/  STG.E.64 desc[UR4][R10.64], R12 ;  /* 0x0000000c0a007986 */ /* 0x0001e2000c101b04 */
[----:B------:R-:W-:Y:S05]  /*0b10*/  BRA `(.L_x_17) ;  /* 0x0000000400bc7947 */ /* 0x000fea0003800000 */
.L_x_18:
[----:B------:R-:W-:-:S04]  /*0b20*/  ISETP.GE.U32.AND P0, PT, R0, R7, PT ;  /* 0x000000070000720c */ /* 0x000fc80003f06070 */
[----:B------:R-:W-:-:S13]  /*0b30*/  ISETP.NE.OR P1, PT, RZ, UR6, P0 ;  /* 0x00000006ff007c0c */ /* 0x000fda0008725670 */
        /* <DEDUP_REMOVED lines=9> */
[----:B------:R0:W3:Y:S01]  /*0bd0*/  LDG.E.64 R12, desc[UR4][R18.64] ;  /* 0x00000004120c7981 */ /* 0x0000e2000c1e1b00 */
[----:B------:R-:W-:Y:S01]  /*0be0*/  IADD3 R21, PT, PT, R7, 0x1, RZ ;  /* 0x0000000107157810 */ /* 0x000fe20007ffe0ff */
[----:B------:R-:W-:-:S04]  /*0bf0*/  IMAD.WIDE.U32 R14, R15, 0x8, R16 ;  /* 0x000000080f0e7825 */ /* 0x000fc800078e0010 */
[----:B------:R-:W-:Y:S02]  /*0c00*/  IMAD.WIDE.U32 R16, R21, 0x8, R16 ;  /* 0x0000000815107825 */ /* 0x000fe400078e0010 */
[----:B------:R-:W4:Y:S04]  /*0c10*/  LDG.E.64 R14, desc[UR4][R14.64] ;  /* 0x000000040e0e7981 */ /* 0x000f28000c1e1b00 */
[----:B------:R-:W5:Y:S01]  /*0c20*/  LDG.E.64 R16, desc[UR4][R16.64] ;  /* 0x0000000410107981 */ /* 0x000f62000c1e1b00 */
[----:B0-----:R-:W-:Y:S01]  /*0c30*/  DMUL R18, R2, R2 ;  /* 0x0000000202127228 */ /* 0x001fe20000000000 */
[----:B------:R-:W0:Y:S07]  /*0c40*/  LDC.64 R2, c[0x0][0x390] ;  /* 0x0000e400ff027b82 */ /* 0x000e2e0000000a00 */
[----:B------:R-:W-:-:S02]  /*0c50*/  DMUL R18, R18, 0.25 ;  /* 0x3fd0000012127828 */ /* 0x000fc40000000000 */
[----:B--2---:R-:W-:-:S08]  /*0c60*/  DADD R20, R10, R10 ;  /* 0x000000000a147229 */ /* 0x004fd0000000000a */
[----:B---3--:R-:W-:-:S08]  /*0c70*/  DADD R12, R12, -R20 ;  /* 0x000000000c0c7229 */ /* 0x008fd00000000814 */
[----:B----4-:R-:W-:Y:S02]  /*0c80*/  DADD R20, R12, R14 ;  /* 0x000000000c147229 */ /* 0x010fe4000000000e */
[----:B------:R-:W1:Y:S01]  /*0c90*/  LDC.64 R12, c[0x0][0x388] ;  /* 0x0000e200ff0c7b82 */ /* 0x000e620000000a00 */
[----:B-----5:R-:W-:-:S05]  /*0ca0*/  DADD R10, R16, -R10 ;  /* 0x00000000100a7229 */ /* 0x020fca000000080a */
[----:B------:R-:W-:-:S08]  /*0cb0*/  DMUL R20, R20, 0.25 ;  /* 0x3fd0000014147828 */ /* 0x000fd00000000000 */
[----:B------:R-:W-:-:S08]  /*0cc0*/  DFMA R10, R10, 0.25, R20 ;  /* 0x3fd000000a0a782b */ /* 0x000fd00000000014 */
[----:B------:R-:W-:Y:S01]  /*0cd0*/  DFMA R10, -R4, R18, R10 ;  /* 0x00000012040a722b */ /* 0x000fe2000000010a */
[----:B-1----:R-:W-:-:S06]  /*0ce0*/  IMAD.WIDE.U32 R12, R7, 0x8, R12 ;  /* 0x00000008070c7825 */ /* 0x002fcc00078e000c */
[----:B------:R3:W-:Y:S04]  /*0cf0*/  STG.E.64 desc[UR4][R12.64], R10 ;  /* 0x0000000a0c007986 */ /* 0x0007e8000c101b04 */
[----:B------:R-:W2:Y:S04]  /*0d00*/  LDG.E.64 R14, desc[UR4][R8.64] ;  /* 0x00000004080e7981 */ /* 0x000ea8000c1e1b00 */
[----:B0-----:R-:W2:Y:S02]  /*0d10*/  LDG.E.64 R2, desc[UR4][R2.64] ;  /* 0x0000000402027981 */ /* 0x001ea4000c1e1b00 */
[----:B--2---:R-:W-:-:S07]  /*0d20*/  DFMA R14, R10, R2, R14 ;  /* 0x000000020a0e722b */ /* 0x004fce000000000e */
[----:B------:R3:W-:Y:S01]  /*0d30*/  STG.E.64 desc[UR4][R8.64], R14 ;  /* 0x0000000e08007986 */ /* 0x0007e2000c101b04 */
[----:B------:R-:W-:Y:S05]  /*0d40*/  BRA `(.L_x_17) ;  /* 0x0000000400307947 */ /* 0x000fea0003800000 */
.L_x_19:
[----:B------:R-:W0:Y:S02]  /*0d50*/  LDC R15, c[0x0][0x370] ;  /* 0x0000dc00ff0f7b82 */ /* 0x000e240000000800 */
[----:B0-----:R-:W-:-:S04]  /*0d60*/  IADD3 R7, PT, PT, R15, -0x1, RZ ;  /* 0xffffffff0f077810 */ /* 0x001fc80007ffe0ff */
[----:B------:R-:W-:-:S13]  /*0d70*/  ISETP.NE.OR P1, PT, R7, UR6, P0 ;  /* 0x0000000607007c0c */ /* 0x000fda0008725670 */
[----:B------:R-:W-:Y:S05]  /*0d80*/  @P1 BRA `(.L_x_20) ;  /* 0x0000000000841947 */ /* 0x000fea0003800000 */
[----:B------:R-:W0:Y:S01]  /*0d90*/  LDC.64 R16, c[0x0][0x380] ;  /* 0x0000e000ff107b82 */ /* 0x000e220000000a00 */
[CC--:B------:R-:W-:Y:S02]  /*0da0*/  IMAD R7, R0.reuse, R15.reuse, UR6 ;  /* 0x0000000600077e24 */ /* 0x0c0fe4000f8e020f */
[--C-:B------:R-:W-:Y:S02]  /*0db0*/  IMAD R12, R0, R15, R15.reuse ;  /* 0x0000000f000c7224 */ /* 0x100fe400078e020f */
[----:B------:R-:W-:Y:S02]  /*0dc0*/  IMAD.IADD R19, R7, 0x1, R15 ;  /* 0x0000000107137824 */ /* 0x000fe400078e020f */
[----:B------:R-:W-:-:S05]  /*0dd0*/  IMAD R12, R15, -0x2, R12 ;  /* 0xfffffffe0f0c7824 */ /* 0x000fca00078e020c */
[----:B------:R-:W-:Y:S01]  /*0de0*/  IADD3 R15, PT, PT, R12, UR6, RZ ;  /* 0x000000060c0f7c10 */ /* 0x000fe2000fffe0ff */
[----:B0-----:R-:W-:-:S05]  /*0df0*/  IMAD.WIDE.U32 R8, R7, 0x8, R16 ;  /* 0x0000000807087825 */ /* 0x001fca00078e0010 */
[----:B------:R-:W2:Y:S01]  /*0e00*/  LDG.E.64 R10, desc[UR4][R8.64] ;  /* 0x00000004080a7981 */ /* 0x000ea2000c1e1b00 */
[----:B------:R-:W-:-:S05]  /*0e10*/  IMAD.WIDE.U32 R18, R19, 0x8, R16 ;  /* 0x0000000813127825 */ /* 0x000fca00078e0010 */
[----:B------:R0:W3:Y:S01]  /*0e20*/  LDG.E.64 R12, desc[UR4][R18.64] ;  /* 0x00000004120c7981 */ /* 0x0000e2000c1e1b00 */
[----:B------:R-:W-:Y:S01]  /*0e30*/  IMAD.WIDE.U32 R14, R15, 0x8, R16 ;  /* 0x000000080f0e7825 */ /* 0x000fe200078e0010 */
[----:B------:R-:W-:-:S05]  /*0e40*/  IADD3 R21, PT, PT, R7, -0x1, RZ ;  /* 0xffffffff07157810 */ /* 0x000fca0007ffe0ff */
[----:B------:R-:W4:Y:S01]  /*0e50*/  LDG.E.64 R14, desc[UR4][R14.64] ;  /* 0x000000040e0e7981 */ /* 0x000f22000c1e1b00 */
[----:B------:R-:W-:-:S06]  /*0e60*/  IMAD.WIDE.U32 R16, R21, 0x8, R16 ;  /* 0x0000000815107825 */ /* 0x000fcc00078e0010 */
[----:B------:R-:W5:Y:S01]  /*0e70*/  LDG.E.64 R16, desc[UR4][R16.64] ;  /* 0x0000000410107981 */ /* 0x000f62000c1e1b00 */
[----:B0-----:R-:W-:Y:S01]  /*0e80*/  DMUL R18, R2, R2 ;  /* 0x0000000202127228 */ /* 0x001fe20000000000 */
[----:B------:R-:W0:Y:S07]  /*0e90*/  LDC.64 R2, c[0x0][0x390] ;  /* 0x0000e400ff027b82 */ /* 0x000e2e0000000a00 */
[----:B------:R-:W-:Y:S02]  /*0ea0*/  DMUL R18, R18, 0.25 ;  /* 0x3fd0000012127828 */ /* 0x000fe40000000000 */
        /* <DEDUP_REMOVED lines=15> */
.L_x_20:
[----:B------:R-:W-:-:S04]  /*0fa0*/  ISETP.LE.U32.OR P0, PT, R7, UR6, P0 ;  /* 0x0000000607007c0c */ /* 0x000fc80008703470 */
[----:B------:R-:W-:-:S13]  /*0fb0*/  ISETP.EQ.OR P0, PT, RZ, UR6, P0 ;  /* 0x00000006ff007c0c */ /* 0x000fda0008702670 */
[----:B------:R-:W-:Y:S05]  /*0fc0*/  @P0 BRA `(.L_x_17) ;  /* 0x0000000000900947 */ /* 0x000fea0003800000 */
[----:B------:R-:W0:Y:S01]  /*0fd0*/  LDC.64 R12, c[0x0][0x380] ;  /* 0x0000e000ff0c7b82 */ /* 0x000e220000000a00 */
[CC--:B------:R-:W-:Y:S02]  /*0fe0*/  IMAD R7, R0.reuse, R15.reuse, UR6 ;  /* 0x0000000600077e24 */ /* 0x0c0fe4000f8e020f */
[--C-:B------:R-:W-:Y:S02]  /*0ff0*/  IMAD R10, R0, R15, R15.reuse ;  /* 0x0000000f000a7224 */ /* 0x100fe400078e020f */
[----:B------:R-:W-:Y:S02]  /*1000*/  IMAD.IADD R23, R7, 0x1, R15 ;  /* 0x0000000107177824 */ /* 0x000fe400078e020f */
[----:B------:R-:W-:Y:S01]  /*1010*/  IMAD R10, R15, -0x2, R10 ;  /* 0xfffffffe0f0a7824 */ /* 0x000fe200078e020a */
[----:B------:R-:W-:-:S04]  /*1020*/  IADD3 R21, PT, PT, R7, -0x1, RZ ;  /* 0xffffffff07157810 */ /* 0x000fc80007ffe0ff */
[----:B------:R-:W-:Y:S01]  /*1030*/  IADD3 R25, PT, PT, R10, UR6, RZ ;  /* 0x000000060a197c10 */ /* 0x000fe2000fffe0ff */
[----:B0-----:R-:W-:-:S05]  /*1040*/  IMAD.WIDE.U32 R8, R7, 0x8, R12 ;  /* 0x0000000807087825 */ /* 0x001fca00078e000c */
[----:B------:R-:W2:Y:S01]  /*1050*/  LDG.E.64 R18, desc[UR4][R8.64] ;  /* 0x0000000408127981 */ /* 0x000ea2000c1e1b00 */
[----:B------:R-:W-:-:S05]  /*1060*/  IMAD.WIDE.U32 R22, R23, 0x8, R12 ;  /* 0x0000000817167825 */ /* 0x000fca00078e000c */
[----:B------:R-:W3:Y:S01]  /*1070*/  LDG.E.64 R16, desc[UR4][R22.64] ;  /* 0x0000000416107981 */ /* 0x000ee2000c1e1b00 */
[----:B------:R-:W-:-:S04]  /*1080*/  IMAD.WIDE.U32 R20, R21, 0x8, R12 ;  /* 0x0000000815147825 */ /* 0x000fc800078e000c */
[--C-:B------:R-:W-:Y:S01]  /*1090*/  IMAD.WIDE.U32 R24, R25, 0x8, R12.reuse ;  /* 0x0000000819187825 */ /* 0x100fe200078e000c */
[----:B------:R-:W4:Y:S03]  /*10a0*/  LDG.E.64 R14, desc[UR4][R20.64] ;  /* 0x00000004140e7981 */ /* 0x000f26000c1e1b00 */
[----:B------:R-:W-:Y:S01]  /*10b0*/  VIADD R27, R7, 0x1 ;  /* 0x00000001071b7836 */ /* 0x000fe20000000000 */
[----:B------:R-:W5:Y:S03]  /*10c0*/  LDG.E.64 R10, desc[UR4][R24.64] ;  /* 0x00000004180a7981 */ /* 0x000f66000c1e1b00 */
[----:B------:R-:W-:-:S06]  /*10d0*/  IMAD.WIDE.U32 R12, R27, 0x8, R12 ;  /* 0x000000081b0c7825 */ /* 0x000fcc00078e000c */
[----:B------:R-:W5:Y:S01]  /*10e0*/  LDG.E.64 R12, desc[UR4][R12.64] ;  /* 0x000000040c0c7981 */ /* 0x000f62000c1e1b00 */
[----:B--2---:R-:W-:-:S08]  /*10f0*/  DADD R18, R18, R18 ;  /* 0x0000000012127229 */ /* 0x004fd00000000012 */
[----:B---3--:R-:W-:Y:S02]  /*1100*/  DADD R16, -R18, R16 ;  /* 0x0000000012107229 */ /* 0x008fe40000000110 */
[----:B----4-:R-:W-:-:S06]  /*1110*/  DADD R14, R14, -R18 ;  /* 0x000000000e0e7229 */ /* 0x010fcc0000000812 */
[----:B-----5:R-:W-:Y:S01]  /*1120*/  DADD R16, R16, R10 ;  /* 0x0000000010107229 */ /* 0x020fe2000000000a */
[----:B------:R-:W0:Y:S01]  /*1130*/  LDC.64 R10, c[0x0][0x388] ;  /* 0x0000e200ff0a7b82 */ /* 0x000e220000000a00 */
[----:B------:R-:W-:-:S06]  /*1140*/  DMUL R18, R2, R2 ;  /* 0x0000000202127228 */ /* 0x000fcc0000000000 */
[----:B------:R-:W-:Y:S02]  /*1150*/  DMUL R16, R16, 0.25 ;  /* 0x3fd0000010107828 */ /* 0x000fe40000000000 */
[----:B------:R-:W-:Y:S01]  /*1160*/  DADD R14, R14, R12 ;  /* 0x000000000e0e7229 */ /* 0x000fe2000000000c */
[----:B------:R-:W1:Y:S01]  /*1170*/  LDC.64 R2, c[0x0][0x390] ;  /* 0x0000e400ff027b82 */ /* 0x000e620000000a00 */
[----:B------:R-:W-:-:S06]  /*1180*/  DMUL R18, R18, 0.25 ;  /* 0x3fd0000012127828 */ /* 0x000fcc0000000000 */
[----:B------:R-:W-:-:S08]  /*1190*/  DFMA R14, R14, 0.25, R16 ;  /* 0x3fd000000e0e782b */ /* 0x000fd00000000010 */
[----:B------:R-:W-:Y:S01]  /*11a0*/  DFMA R14, -R4, R18, R14 ;  /* 0x00000012040e722b */ /* 0x000fe2000000010e */
[----:B0-----:R-:W-:-:S06]  /*11b0*/  IMAD.WIDE.U32 R12, R7, 0x8, R10 ;  /* 0x00000008070c7825 */ /* 0x001fcc00078e000a */
[----:B------:R2:W-:Y:S04]  /*11c0*/  STG.E.64 desc[UR4][R12.64], R14 ;  /* 0x0000000e0c007986 */ /* 0x0005e8000c101b04 */
[----:B------:R-:W3:Y:S04]  /*11d0*/  LDG.E.64 R10, desc[UR4][R8.64] ;  /* 0x00000004080a7981 */ /* 0x000ee8000c1e1b00 */
[----:B-1----:R-:W3:Y:S02]  /*11e0*/  LDG.E.64 R2, desc[UR4][R2.64] ;  /* 0x0000000402027981 */ /* 0x002ee4000c1e1b00 */
[----:B---3--:R-:W-:-:S07]  /*11f0*/  DFMA R10, R14, R2, R10 ;  /* 0x000000020e0a722b */ /* 0x008fce000000000a */
[----:B------:R2:W-:Y:S04]  /*1200*/  STG.E.64 desc[UR4][R8.64], R10 ;  /* 0x0000000a08007986 */ /* 0x0005e8000c101b04 */
.L_x_17:
[----:B------:R-:W-:Y:S01]  /*1210*/  BAR.SYNC.DEFER_BLOCKING 0x0 ;  /* 0x0000000000007b1d */ /* 0x000fe20000010000 */
[----:B------:R-:W-:-:S13]  /*1220*/  ISETP.NE.AND P0, PT, R6, RZ, PT ;  /* 0x000000ff0600720c */ /* 0x000fda0003f05270 */
[----:B------:R-:W-:Y:S05]  /*1230*/  @!P0 EXIT ;  /* 0x000000000000894d */ /* 0x000fea0003800000 */
[----:B0-----:R-:W0:Y:S01]  /*1240*/  LDC R3, c[0x0][0x374] ;  /* 0x0000dd00ff037b82 */ /* 0x001e220000000800 */
[----:B------:R-:W-:Y:S02]  /*1250*/  ISETP.NE.AND P1, PT, R0, RZ, PT ;  /* 0x000000ff0000720c */ /* 0x000fe40003f25270 */
[----:B0-----:R-:W-:-:S04]  /*1260*/  IADD3 R3, PT, PT, R3, -0x1, RZ ;  /* 0xffffffff03037810 */ /* 0x001fc80007ffe0ff */
[----:B------:R-:W-:-:S13]  /*1270*/  ISETP.NE.AND P0, PT, R0, R3, PT ;  /* 0x000000030000720c */ /* 0x000fda0003f05270 */
[----:B------:R-:W-:Y:S05]  /*1280*/  @P0 BRA P1, `(.L_x_21) ;  /* 0x0000000000340947 */ /* 0x000fea0000800000 */
[----:B------:R-:W0:Y:S08]  /*1290*/  LDC R5, c[0x0][0x370] ;  /* 0x0000dc00ff057b82 */ /* 0x000e300000000800 */
[----:B------:R-:W4:Y:S08]  /*12a0*/  LDC.64 R2, c[0x0][0x388] ;  /* 0x0000e200ff027b82 */ /* 0x000f300000000a00 */
[----:B------:R-:W5:Y:S08]  /*12b0*/  LDC.64 R6, c[0x0][0x380] ;  /* 0x0000e000ff067b82 */ /* 0x000f700000000a00 */
[----:B-123--:R-:W1:Y:S01]  /*12c0*/  LDC.64 R10, c[0x0][0x390] ;  /* 0x0000e400ff0a7b82 */ /* 0x00ee620000000a00 */
[----:B0-----:R-:W-:-:S04]  /*12d0*/  IMAD R5, R0, R5, UR6 ;  /* 0x0000000600057e24 */ /* 0x001fc8000f8e0205 */
[----:B----4-:R-:W-:-:S05]  /*12e0*/  IMAD.WIDE.U32 R2, R5, 0x8, R2 ;  /* 0x0000000805027825 */ /* 0x010fca00078e0002 */
[----:B------:R-:W-:Y:S01]  /*12f0*/  STG.E.64 desc[UR4][R2.64], RZ ;  /* 0x000000ff02007986 */ /* 0x000fe2000c101b04 */
[----:B-----5:R-:W-:-:S05]  /*1300*/  IMAD.WIDE.U32 R6, R5, 0x8, R6 ;  /* 0x0000000805067825 */ /* 0x020fca00078e0006 */
[----:B------:R-:W2:Y:S04]  /*1310*/  LDG.E.64 R8, desc[UR4][R6.64] ;  /* 0x0000000406087981 */ /* 0x000ea8000c1e1b00 */
[----:B-1----:R-:W2:Y:S02]  /*1320*/  LDG.E.64 R4, desc[UR4][R10.64] ;  /* 0x000000040a047981 */ /* 0x002ea4000c1e1b00 */
[----:B--2---:R-:W-:-:S07]  /*1330*/  DFMA R4, RZ, R4, R8 ;  /* 0x00000004ff04722b */ /* 0x004fce0000000008 */
[----:B------:R-:W-:Y:S01]  /*1340*/  STG.E.64 desc[UR4][R6.64], R4 ;  /* 0x0000000406007986 */ /* 0x000fe2000c101b04 */
[----:B------:R-:W-:Y:S05]  /*1350*/  EXIT ;  /* 0x000000000000794d */ /* 0x000fea0003800000 */
.L_x_21:
[----:B------:R-:W-:Y:S02]  /*1360*/  ISETP.GE.U32.AND P0, PT, R0, R3, PT ;  /* 0x000000030000720c */ /* 0x000fe40003f06070 */
[----:B------:R-:W0:Y:S02]  /*1370*/  LDC.64 R2, c[0x0][0x3a0] ;  /* 0x0000e800ff027b82 */ /* 0x000e240000000a00 */
[----:B------:R-:W-:-:S13]  /*1380*/  ISETP.NE.OR P1, PT, RZ, UR6, P0 ;  /* 0x00000006ff007c0c */ /* 0x000fda0008725670 */
[----:B------:R-:W-:Y:S05]  /*1390*/  @P1 BRA `(.L_x_22) ;  /* 0x0000000000841947 */ /* 0x000fea0003800000 */
[----:B------:R-:W4:Y:S01]  /*13a0*/  LDC R19, c[0x0][0x370] ;  /* 0x0000dc00ff137b82 */ /* 0x000f220000000800 */
[----:B0-----:R-:W5:Y:S07]  /*13b0*/  LDG.E.64 R2, desc[UR4][R2.64] ;  /* 0x0000000402027981 */ /* 0x001f6e000c1e1b00 */
[----:B-123--:R-:W0:Y:S01]  /*13c0*/  LDC.64 R12, c[0x0][0x380] ;  /* 0x0000e000ff0c7b82 */ /* 0x00ee220000000a00 */
[----:B----4-:R-:W-:-:S05]  /*13d0*/  IMAD R0, R0, R19, RZ ;  /* 0x0000001300007224 */ /* 0x010fca00078e02ff */
[C---:B------:R-:W-:Y:S01]  /*13e0*/  IADD3 R11, PT, PT, R0.reuse, R19, RZ ;  /* 0x00000013000b7210 */ /* 0x040fe20007ffe0ff */
[----:B0-----:R-:W-:-:S05]  /*13f0*/  IMAD.WIDE.U32 R6, R0, 0x8, R12 ;  /* 0x0000000800067825 */ /* 0x001fca00078e000c */
[----:B------:R-:W2:Y:S01]  /*1400*/  LDG.E.64 R8, desc[UR4][R6.64] ;  /* 0x0000000406087981 */ /* 0x000ea2000c1e1b00 */
[----:B------:R-:W-:-:S04]  /*1410*/  IMAD.WIDE.U32 R14, R11, 0x8, R12 ;  /* 0x000000080b0e7825 */ /* 0x000fc800078e000c */
[----:B------:R-:W-:Y:S02]  /*1420*/  IMAD R19, R19, -0x2, R11 ;  /* 0xfffffffe13137824 */ /* 0x000fe400078e020b */
[----:B------:R5:W3:Y:S01]  /*1430*/  LDG.E.64 R10, desc[UR4][R14.64] ;  /* 0x000000040e0a7981 */ /* 0x000ae2000c1e1b00 */
[----:B------:R-:W-:Y:S02]  /*1440*/  VIADD R17, R0, 0x1 ;  /* 0x0000000100117836 */ /* 0x000fe40000000000 */
[----:B------:R-:W-:-:S04]  /*1450*/  IMAD.WIDE.U32 R18, R19, 0x8, R12 ;  /* 0x0000000813127825 */ /* 0x000fc800078e000c */
[----:B------:R-:W-:Y:S02]  /*1460*/  IMAD.WIDE.U32 R12, R17, 0x8, R12 ;  /* 0x00000008110c7825 */ /* 0x000fe400078e000c */
[----:B------:R-:W4:Y:S04]  /*1470*/  LDG.E.64 R18, desc[UR4][R18.64] ;  /* 0x0000000412127981 */ /* 0x000f28000c1e1b00 */
[----:B------:R-:W4:Y:S01]  /*1480*/  LDG.E.64 R12, desc[UR4][R12.64] ;  /* 0x000000040c0c7981 */ /* 0x000f22000c1e1b00 */
[----:B-----5:R-:W-:Y:S02]  /*1490*/  DMUL R14, R2, R2 ;  /* 0x00000002020e7228 */ /* 0x020fe40000000000 */
[----:B--2---:R-:W-:-:S08]  /*14a0*/  DADD R16, R8, R8 ;  /* 0x0000000008107229 */ /* 0x004fd00000000008 */
[----:B---3--:R-:W-:-:S08]  /*14b0*/  DADD R10, R10, -R16 ;  /* 0x000000000a0a7229 */ /* 0x008fd00000000810 */
[----:B----4-:R-:W-:Y:S02]  /*14c0*/  DADD R16, R10, R18 ;  /* 0x000000000a107229 */ /* 0x010fe40000000012 */
[----:B------:R-:W0:Y:S01]  /*14d0*/  LDC.64 R10, c[0x0][0x388] ;  /* 0x0000e200ff0a7b82 */ /* 0x000e220000000a00 */
[----:B------:R-:W-:-:S05]  /*14e0*/  DADD R8, R12, -R8 ;  /* 0x000000000c087229 */ /* 0x000fca0000000808 */
[----:B------:R-:W-:Y:S02]  /*14f0*/  DMUL R16, R16, 0.25 ;  /* 0x3fd0000010107828 */ /* 0x000fe40000000000 */
[----:B------:R-:W1:Y:S01]  /*1500*/  LDC.64 R18, c[0x0][0x390] ;  /* 0x0000e400ff127b82 */ /* 0x000e620000000a00 */
[----:B------:R-:W-:-:S05]  /*1510*/  DMUL R14, R14, 0.25 ;  /* 0x3fd000000e0e7828 */ /* 0x000fca0000000000 */
        /* <DEDUP_REMOVED lines=9> */
.L_x_22:
[----:B-123--:R-:W1:Y:S02]  /*15b0*/  LDC R9, c[0x0][0x370] ;  /* 0x0000dc00ff097b82 */ /* 0x00ee640000000800 */
[----:B-1----:R-:W-:-:S04]  /*15c0*/  IADD3 R6, PT, PT, R9, -0x1, RZ ;  /* 0xffffffff09067810 */ /* 0x002fc80007ffe0ff */
[----:B------:R-:W-:-:S13]  /*15d0*/  ISETP.NE.OR P1, PT, R6, UR6, P0 ;  /* 0x0000000606007c0c */ /* 0x000fda0008725670 */
[----:B------:R-:W-:Y:S05]  /*15e0*/  @P1 BRA `(.L_x_23) ;  /* 0x0000000000881947 */ /* 0x000fea0003800000 */
[----:B------:R-:W1:Y:S01]  /*15f0*/  LDC.64 R12, c[0x0][0x380] ;  /* 0x0000e000ff0c7b82 */ /* 0x000e620000000a00 */
[CC--:B------:R-:W-:Y:S01]  /*1600*/  IMAD R8, R0.reuse, R9.reuse, UR6 ;  /* 0x0000000600087e24 */ /* 0x0c0fe2000f8e0209 */
[----:B0-----:R-:W2:Y:S01]  /*1610*/  LDG.E.64 R2, desc[UR4][R2.64] ;  /* 0x0000000402027981 */ /* 0x001ea2000c1e1b00 */
[----:B------:R-:W-:-:S03]  /*1620*/  IMAD R0, R0, R9, R9 ;  /* 0x0000000900007224 */ /* 0x000fc600078e0209 */
[----:B------:R-:W-:Y:S01]  /*1630*/  IADD3 R15, PT, PT, R8, R9, RZ ;  /* 0x00000009080f7210 */ /* 0x000fe20007ffe0ff */
[----:B------:R-:W-:-:S04]  /*1640*/  IMAD R0, R9, -0x2, R0 ;  /* 0xfffffffe09007824 */ /* 0x000fc800078e0200 */
[----:B------:R-:W-:Y:S02]  /*1650*/  VIADD R19, R0, UR6 ;  /* 0x0000000600137c36 */ /* 0x000fe40008000000 */
[----:B-1----:R-:W-:-:S05]  /*1660*/  IMAD.WIDE.U32 R6, R8, 0x8, R12 ;  /* 0x0000000808067825 */ /* 0x002fca00078e000c */
[----:B------:R-:W3:Y:S01]  /*1670*/  LDG.E.64 R10, desc[UR4][R6.64] ;  /* 0x00000004060a7981 */ /* 0x000ee2000c1e1b00 */
[----:B------:R-:W-:Y:S01]  /*1680*/  IMAD.WIDE.U32 R14, R15, 0x8, R12 ;  /* 0x000000080f0e7825 */ /* 0x000fe200078e000c */
[----:B------:R-:W-:-:S03]  /*1690*/  IADD3 R17, PT, PT, R8, -0x1, RZ ;  /* 0xffffffff08117810 */ /* 0x000fc60007ffe0ff */
[--C-:B------:R-:W-:Y:S02]  /*16a0*/  IMAD.WIDE.U32 R18, R19, 0x8, R12.reuse ;  /* 0x0000000813127825 */ /* 0x100fe400078e000c */
[----:B------:R-:W4:Y:S02]  /*16b0*/  LDG.E.64 R14, desc[UR4][R14.64] ;  /* 0x000000040e0e7981 */ /* 0x000f24000c1e1b00 */
[----:B------:R-:W-:Y:S02]  /*16c0*/  IMAD.WIDE.U32 R16, R17, 0x8, R12 ;  /* 0x0000000811107825 */ /* 0x000fe400078e000c */
[----:B------:R-:W5:Y:S04]  /*16d0*/  LDG.E.64 R18, desc[UR4][R18.64] ;  /* 0x0000000412127981 */ /* 0x000f68000c1e1b00 */
[----:B------:R-:W2:Y:S01]  /*16e0*/  LDG.E.64 R16, desc[UR4][R16.64] ;  /* 0x0000000410107981 */ /* 0x000ea2000c1e1b00 */
[----:B---3--:R-:W-:-:S08]  /*16f0*/  DADD R12, R10, R10 ;  /* 0x000000000a0c7229 */ /* 0x008fd0000000000a */
[----:B----4-:R-:W-:-:S08]  /*1700*/  DADD R12, R14, -R12 ;  /* 0x000000000e0c7229 */ /* 0x010fd0000000080c */
[----:B-----5:R-:W-:Y:S02]  /*1710*/  DADD R20, R12, R18 ;  /* 0x000000000c147229 */ /* 0x020fe40000000012 */
[----:B------:R-:W0:Y:S01]  /*1720*/  LDC.64 R12, c[0x0][0x388] ;  /* 0x0000e200ff0c7b82 */ /* 0x000e220000000a00 */
[----:B--2---:R-:W-:Y:S02]  /*1730*/  DADD R10, R16, -R10 ;  /* 0x00000000100a7229 */ /* 0x004fe4000000080a */
[----:B------:R-:W-:-:S03]  /*1740*/  DMUL R14, R2, R2 ;  /* 0x00000002020e7228 */ /* 0x000fc60000000000 */
[----:B------:R-:W-:Y:S02]  /*1750*/  DMUL R20, R20, 0.25 ;  /* 0x3fd0000014147828 */ /* 0x000fe40000000000 */
[----:B------:R-:W1:Y:S03]  /*1760*/  LDC.64 R18, c[0x0][0x390] ;  /* 0x0000e400ff127b82 */ /* 0x000e660000000a00 */
[----:B------:R-:W-:-:S03]  /*1770*/  DMUL R14, R14, 0.25 ;  /* 0x3fd000000e0e7828 */ /* 0x000fc60000000000 */
        /* <DEDUP_REMOVED lines=9> */
.L_x_23:
[----:B------:R-:W-:-:S04]  /*1810*/  ISETP.LE.U32.OR P0, PT, R6, UR6, P0 ;  /* 0x0000000606007c0c */ /* 0x000fc80008703470 */
[----:B------:R-:W-:-:S13]  /*1820*/  ISETP.EQ.OR P0, PT, RZ, UR6, P0 ;  /* 0x00000006ff007c0c */ /* 0x000fda0008702670 */
[----:B------:R-:W-:Y:S05]  /*1830*/  @P0 EXIT ;  /* 0x000000000000094d */ /* 0x000fea0003800000 */
[----:B------:R-:W1:Y:S01]  /*1840*/  LDC.64 R12, c[0x0][0x380] ;  /* 0x0000e000ff0c7b82 */ /* 0x000e620000000a00 */
[CC--:B------:R-:W-:Y:S01]  /*1850*/  IMAD R8, R0.reuse, R9.reuse, UR6 ;  /* 0x0000000600087e24 */ /* 0x0c0fe2000f8e0209 */
[----:B0-----:R-:W2:Y:S01]  /*1860*/  LDG.E.64 R2, desc[UR4][R2.64] ;  /* 0x0000000402027981 */ /* 0x001ea2000c1e1b00 */
[----:B------:R-:W-:-:S03]  /*1870*/  IMAD R0, R0, R9, R9 ;  /* 0x0000000900007224 */ /* 0x000fc600078e0209 */
[C---:B------:R-:W-:Y:S01]  /*1880*/  IADD3 R23, PT, PT, R8.reuse, R9, RZ ;  /* 0x0000000908177210 */ /* 0x040fe20007ffe0ff */
[----:B------:R-:W-:Y:S02]  /*1890*/  IMAD R0, R9, -0x2, R0 ;  /* 0xfffffffe09007824 */ /* 0x000fe400078e0200 */
[----:B------:R-:W-:-:S03]  /*18a0*/  VIADD R21, R8, 0xffffffff ;  /* 0xffffffff08157836 */ /* 0x000fc60000000000 */
[----:B------:R-:W-:Y:S01]  /*18b0*/  IADD3 R25, PT, PT, R0, UR6, RZ ;  /* 0x0000000600197c10 */ /* 0x000fe2000fffe0ff */
[----:B-1----:R-:W-:-:S05]  /*18c0*/  IMAD.WIDE.U32 R6, R8, 0x8, R12 ;  /* 0x0000000808067825 */ /* 0x002fca00078e000c */
[----:B------:R-:W3:Y:S01]  /*18d0*/  LDG.E.64 R14, desc[UR4][R6.64] ;  /* 0x00000004060e7981 */ /* 0x000ee2000c1e1b00 */
[----:B------:R-:W-:-:S05]  /*18e0*/  IMAD.WIDE.U32 R22, R23, 0x8, R12 ;  /* 0x0000000817167825 */ /* 0x000fca00078e000c */
[----:B------:R-:W4:Y:S01]  /*18f0*/  LDG.E.64 R16, desc[UR4][R22.64] ;  /* 0x0000000416107981 */ /* 0x000f22000c1e1b00 */
[----:B------:R-:W-:Y:S01]  /*1900*/  IMAD.WIDE.U32 R20, R21, 0x8, R12 ;  /* 0x0000000815147825 */ /* 0x000fe200078e000c */
[----:B------:R-:W-:-:S03]  /*1910*/  IADD3 R9, PT, PT, R8, 0x1, RZ ;  /* 0x0000000108097810 */ /* 0x000fc60007ffe0ff */
[--C-:B------:R-:W-:Y:S01]  /*1920*/  IMAD.WIDE.U32 R24, R25, 0x8, R12.reuse ;  /* 0x0000000819187825 */ /* 0x100fe200078e000c */
[----:B------:R0:W5:Y:S04]  /*1930*/  LDG.E.64 R18, desc[UR4][R20.64] ;  /* 0x0000000414127981 */ /* 0x000168000c1e1b00 */
[----:B------:R-:W2:Y:S01]  /*1940*/  LDG.E.64 R10, desc[UR4][R24.64] ;  /* 0x00000004180a7981 */ /* 0x000ea2000c1e1b00 */
[----:B------:R-:W-:-:S06]  /*1950*/  IMAD.WIDE.U32 R12, R9, 0x8, R12 ;  /* 0x00000008090c7825 */ /* 0x000fcc00078e000c */
[----:B------:R-:W2:Y:S01]  /*1960*/  LDG.E.64 R12, desc[UR4][R12.64] ;  /* 0x000000040c0c7981 */ /* 0x000ea2000c1e1b00 */
[----:B0-----:R-:W0:Y:S01]  /*1970*/  LDC.64 R20, c[0x0][0x390] ;  /* 0x0000e400ff147b82 */ /* 0x001e220000000a00 */
[----:B---3--:R-:W-:-:S08]  /*1980*/  DADD R14, R14, R14 ;  /* 0x000000000e0e7229 */ /* 0x008fd0000000000e */
[----:B----4-:R-:W-:Y:S02]  /*1990*/  DADD R16, -R14, R16 ;  /* 0x000000000e107229 */ /* 0x010fe40000000110 */
[----:B-----5:R-:W-:-:S06]  /*19a0*/  DADD R18, R18, -R14 ;  /* 0x0000000012127229 */ /* 0x020fcc000000080e */
[----:B--2---:R-:W-:Y:S01]  /*19b0*/  DADD R16, R16, R10 ;  /* 0x0000000010107229 */ /* 0x004fe2000000000a */
[----:B------:R-:W1:Y:S01]  /*19c0*/  LDC.64 R10, c[0x0][0x388] ;  /* 0x0000e200ff0a7b82 */ /* 0x000e620000000a00 */
[----:B------:R-:W-:Y:S02]  /*19d0*/  DMUL R14, R2, R2 ;  /* 0x00000002020e7228 */ /* 0x000fe40000000000 */
[----:B------:R-:W-:-:S04]  /*19e0*/  DADD R18, R18, R12 ;  /* 0x0000000012127229 */ /* 0x000fc8000000000c */
[----:B------:R-:W-:Y:S02]  /*19f0*/  DMUL R16, R16, 0.25 ;  /* 0x3fd0000010107828 */ /* 0x000fe40000000000 */
[----:B------:R-:W-:-:S06]  /*1a00*/  DMUL R14, R14, 0.25 ;  /* 0x3fd000000e0e7828 */ /* 0x000fcc0000000000 */
        /* <DEDUP_REMOVED lines=9> */
.L_x_24:
        /* <DEDUP_REMOVED lines=14> */
.L_x_27:


//--------------------- .nv.shared.reserved.0     --------------------------
	.section	.nv.shared.reserved.0,"aw",@nobits
	.weak		__nv_reservedSMEM_offset_0_alias
	.size		__nv_reservedSMEM_offset_0_alias, 0, 64
	.other		__nv_reservedSMEM_offset_0_alias,@"STO_CUDA_RESERVED_SHARED STV_DEFAULT"
__nv_reservedSMEM_offset_0_alias:
	.zero		0
	.zero		64


//--------------------- .nv.constant0._Z12SOR_update_bPdS_S_S_S_S_ --------------------------
	.section	.nv.constant0._Z12SOR_update_bPdS_S_S_S_S_,"a",@progbits
	.sectionflags	@""
	.align	4
.nv.constant0._Z12SOR_update_bPdS_S_S_S_S_:
	.zero		944


//--------------------- .nv.constant0._Z12SOR_update_rPdS_S_S_S_S_ --------------------------
	.section	.nv.constant0._Z12SOR_update_rPdS_S_S_S_S_,"a",@progbits
	.sectionflags	@""
	.align	4
.nv.constant0._Z12SOR_update_rPdS_S_S_S_S_:
	.zero		944


//--------------------- .nv.constant0._Z10SOR_updatePdS_S_S_S_S_ --------------------------
	.section	.nv.constant0._Z10SOR_updatePdS_S_S_S_S_,"a",@progbits
	.sectionflags	@""
	.align	4
.nv.constant0._Z10SOR_updatePdS_S_S_S_S_:
	.zero		944


//--------------------- SYMBOLS --------------------------

	.type		.nv.reservedSmem.offset0,@object
	.size		.nv.reservedSmem.offset0,0x4
